//
// Generated by NVIDIA NVVM Compiler
//
// Compiler Build ID: CL-36424714
// Cuda compilation tools, release 13.0, V13.0.88
// Based on NVVM 20.0.0
//

.version 9.0
.target sm_100
.address_size 64

	// .globl	_Z27transform_trajectory_kerneliiiiPKfPKiPf
.global .align 4 .b8 __cudart_i2opi_f[24] = {65, 144, 67, 60, 153, 149, 98, 219, 192, 221, 52, 245, 209, 87, 39, 252, 41, 21, 68, 78, 110, 131, 249, 162};

.visible .entry _Z27transform_trajectory_kerneliiiiPKfPKiPf(
	.param .u32 _Z27transform_trajectory_kerneliiiiPKfPKiPf_param_0,
	.param .u32 _Z27transform_trajectory_kerneliiiiPKfPKiPf_param_1,
	.param .u32 _Z27transform_trajectory_kerneliiiiPKfPKiPf_param_2,
	.param .u32 _Z27transform_trajectory_kerneliiiiPKfPKiPf_param_3,
	.param .u64 .ptr .align 1 _Z27transform_trajectory_kerneliiiiPKfPKiPf_param_4,
	.param .u64 .ptr .align 1 _Z27transform_trajectory_kerneliiiiPKfPKiPf_param_5,
	.param .u64 .ptr .align 1 _Z27transform_trajectory_kerneliiiiPKfPKiPf_param_6
)
{
	.local .align 4 .b8 	__local_depot0[28];
	.reg .b64 	%SP;
	.reg .b64 	%SPL;
	.reg .pred 	%p<22>;
	.reg .b32 	%r<123>;
	.reg .b32 	%f<83>;
	.reg .b64 	%rd<58>;
	.reg .b64 	%fd<5>;

	mov.u64 	%SPL, __local_depot0;
	ld.param.u32 	%r29, [_Z27transform_trajectory_kerneliiiiPKfPKiPf_param_0];
	ld.param.u32 	%r30, [_Z27transform_trajectory_kerneliiiiPKfPKiPf_param_1];
	ld.param.u32 	%r27, [_Z27transform_trajectory_kerneliiiiPKfPKiPf_param_2];
	add.u64 	%rd1, %SPL, 0;
	mov.u32 	%r31, %ctaid.x;
	mov.u32 	%r32, %ntid.x;
	mov.u32 	%r33, %tid.x;
	mad.lo.s32 	%r1, %r31, %r32, %r33;
	mov.u32 	%r34, %ctaid.y;
	mov.u32 	%r35, %ntid.y;
	mov.u32 	%r36, %tid.y;
	mad.lo.s32 	%r37, %r34, %r35, %r36;
	mov.u32 	%r38, %ctaid.z;
	mov.u32 	%r39, %ntid.z;
	mov.u32 	%r40, %tid.z;
	mad.lo.s32 	%r3, %r38, %r39, %r40;
	setp.ge.s32 	%p1, %r1, %r29;
	setp.ge.s32 	%p2, %r37, %r30;
	or.pred  	%p3, %p1, %p2;
	setp.ge.s32 	%p4, %r3, %r27;
	or.pred  	%p5, %p3, %p4;
	@%p5 bra 	$L__BB0_18;
	ld.param.u64 	%rd50, [_Z27transform_trajectory_kerneliiiiPKfPKiPf_param_5];
	ld.param.u64 	%rd49, [_Z27transform_trajectory_kerneliiiiPKfPKiPf_param_4];
	ld.param.u32 	%r113, [_Z27transform_trajectory_kerneliiiiPKfPKiPf_param_3];
	ld.param.u32 	%r111, [_Z27transform_trajectory_kerneliiiiPKfPKiPf_param_2];
	cvta.to.global.u64 	%rd19, %rd49;
	cvta.to.global.u64 	%rd20, %rd50;
	mad.lo.s32 	%r4, %r111, %r37, %r3;
	mul.lo.s32 	%r41, %r4, %r113;
	mul.wide.s32 	%rd21, %r41, 4;
	add.s64 	%rd22, %rd19, %rd21;
	ld.global.f32 	%f1, [%rd22];
	ld.global.f32 	%f2, [%rd22+4];
	ld.global.f32 	%f3, [%rd22+8];
	ld.global.f32 	%f4, [%rd22+12];
	ld.global.f32 	%f5, [%rd22+16];
	ld.global.f32 	%f6, [%rd22+20];
	ld.global.f32 	%f7, [%rd22+24];
	ld.global.f32 	%f8, [%rd22+28];
	ld.global.f32 	%f9, [%rd22+32];
	ld.global.f32 	%f10, [%rd22+36];
	ld.global.f32 	%f11, [%rd22+40];
	ld.global.f32 	%f12, [%rd22+44];
	mul.wide.s32 	%rd23, %r1, 4;
	add.s64 	%rd24, %rd20, %rd23;
	ld.global.u32 	%r42, [%rd24];
	mad.lo.s32 	%r43, %r42, %r111, %r111;
	add.s32 	%r44, %r43, -1;
	mul.lo.s32 	%r45, %r44, %r113;
	mul.wide.s32 	%rd25, %r45, 4;
	add.s64 	%rd26, %rd19, %rd25;
	ld.global.f32 	%f13, [%rd26];
	ld.global.f32 	%f14, [%rd26+4];
	ld.global.f32 	%f15, [%rd26+8];
	ld.global.f32 	%f16, [%rd26+24];
	mul.f32 	%f27, %f16, 0f3F22F983;
	cvt.rni.s32.f32 	%r122, %f27;
	cvt.rn.f32.s32 	%f28, %r122;
	fma.rn.f32 	%f29, %f28, 0fBFC90FDA, %f16;
	fma.rn.f32 	%f30, %f28, 0fB3A22168, %f29;
	fma.rn.f32 	%f82, %f28, 0fA7C234C5, %f30;
	abs.f32 	%f18, %f16;
	setp.ltu.f32 	%p6, %f18, 0f47CE4780;
	mov.u32 	%r118, %r122;
	mov.f32 	%f81, %f82;
	@%p6 bra 	$L__BB0_9;
	setp.neu.f32 	%p7, %f18, 0f7F800000;
	@%p7 bra 	$L__BB0_4;
	mov.f32 	%f33, 0f00000000;
	mul.rn.f32 	%f81, %f16, %f33;
	mov.b32 	%r118, 0;
	bra.uni 	$L__BB0_9;
$L__BB0_4:
	mov.b64 	%rd54, 0;
	mov.b32 	%r115, 0;
	mov.u64 	%rd52, __cudart_i2opi_f;
	mov.b32 	%r48, %f16;
	shl.b32 	%r49, %r48, 8;
	or.b32  	%r50, %r49, -2147483648;
	mov.u64 	%rd53, %rd1;
$L__BB0_5:
	.pragma "nounroll";
	ld.global.nc.u32 	%r47, [%rd52];
	mad.wide.u32 	%rd29, %r47, %r50, %rd54;
	shr.u64 	%rd54, %rd29, 32;
	st.local.u32 	[%rd53], %rd29;
	add.s32 	%r115, %r115, 1;
	add.s64 	%rd53, %rd53, 4;
	add.s64 	%rd52, %rd52, 4;
	setp.ne.s32 	%p8, %r115, 6;
	@%p8 bra 	$L__BB0_5;
	mov.b32 	%r51, %f16;
	shr.u32 	%r52, %r51, 23;
	st.local.u32 	[%rd1+24], %rd54;
	and.b32  	%r53, %r52, 31;
	and.b32  	%r54, %r52, 224;
	add.s32 	%r55, %r54, -128;
	shr.u32 	%r56, %r55, 5;
	mul.wide.u32 	%rd30, %r56, 4;
	sub.s64 	%rd31, %rd1, %rd30;
	ld.local.u32 	%r116, [%rd31+24];
	ld.local.u32 	%r117, [%rd31+20];
	setp.eq.s32 	%p9, %r53, 0;
	@%p9 bra 	$L__BB0_8;
	shf.l.wrap.b32 	%r116, %r117, %r116, %r53;
	and.b32  	%r60, %r52, 224;
	add.s32 	%r61, %r60, -128;
	shr.u32 	%r62, %r61, 5;
	mul.wide.u32 	%rd32, %r62, 4;
	sub.s64 	%rd33, %rd1, %rd32;
	ld.local.u32 	%r63, [%rd33+16];
	shf.l.wrap.b32 	%r117, %r63, %r117, %r53;
$L__BB0_8:
	shr.u32 	%r64, %r116, 30;
	shf.l.wrap.b32 	%r65, %r117, %r116, 2;
	shl.b32 	%r66, %r117, 2;
	shr.u32 	%r67, %r65, 31;
	add.s32 	%r68, %r67, %r64;
	neg.s32 	%r69, %r68;
	mov.b32 	%r70, %f16;
	setp.lt.s32 	%p10, %r70, 0;
	selp.b32 	%r118, %r69, %r68, %p10;
	xor.b32  	%r71, %r65, %r70;
	shr.s32 	%r72, %r65, 31;
	xor.b32  	%r73, %r72, %r65;
	xor.b32  	%r74, %r72, %r66;
	cvt.u64.u32 	%rd34, %r73;
	shl.b64 	%rd35, %rd34, 32;
	cvt.u64.u32 	%rd36, %r74;
	or.b64  	%rd37, %rd35, %rd36;
	cvt.rn.f64.s64 	%fd1, %rd37;
	mul.f64 	%fd2, %fd1, 0d3BF921FB54442D19;
	cvt.rn.f32.f64 	%f31, %fd2;
	neg.f32 	%f32, %f31;
	setp.lt.s32 	%p11, %r71, 0;
	selp.f32 	%f81, %f32, %f31, %p11;
$L__BB0_9:
	abs.f32 	%f22, %f16;
	setp.ltu.f32 	%p12, %f22, 0f47CE4780;
	add.s32 	%r76, %r118, 1;
	mul.rn.f32 	%f34, %f81, %f81;
	and.b32  	%r77, %r118, 1;
	setp.eq.b32 	%p13, %r77, 1;
	selp.f32 	%f35, %f81, 0f3F800000, %p13;
	fma.rn.f32 	%f36, %f34, %f35, 0f00000000;
	fma.rn.f32 	%f37, %f34, 0f37CBAC00, 0fBAB607ED;
	selp.f32 	%f38, 0fB94D4153, %f37, %p13;
	selp.f32 	%f39, 0f3C0885E4, 0f3D2AAABB, %p13;
	fma.rn.f32 	%f40, %f38, %f34, %f39;
	selp.f32 	%f41, 0fBE2AAAA8, 0fBEFFFFFF, %p13;
	fma.rn.f32 	%f42, %f40, %f34, %f41;
	fma.rn.f32 	%f43, %f42, %f36, %f35;
	and.b32  	%r78, %r76, 2;
	setp.eq.s32 	%p14, %r78, 0;
	mov.f32 	%f44, 0f00000000;
	sub.f32 	%f45, %f44, %f43;
	selp.f32 	%f23, %f43, %f45, %p14;
	@%p12 bra 	$L__BB0_17;
	setp.neu.f32 	%p15, %f22, 0f7F800000;
	@%p15 bra 	$L__BB0_12;
	mov.f32 	%f48, 0f00000000;
	mul.rn.f32 	%f82, %f16, %f48;
	mov.b32 	%r122, 0;
	bra.uni 	$L__BB0_17;
$L__BB0_12:
	mov.b64 	%rd57, 0;
	mov.b32 	%r119, 0;
	mov.u64 	%rd55, __cudart_i2opi_f;
	mov.b32 	%r81, %f16;
	shl.b32 	%r82, %r81, 8;
	or.b32  	%r83, %r82, -2147483648;
	mov.u64 	%rd56, %rd1;
$L__BB0_13:
	.pragma "nounroll";
	ld.global.nc.u32 	%r80, [%rd55];
	mad.wide.u32 	%rd40, %r80, %r83, %rd57;
	shr.u64 	%rd57, %rd40, 32;
	st.local.u32 	[%rd56], %rd40;
	add.s32 	%r119, %r119, 1;
	add.s64 	%rd56, %rd56, 4;
	add.s64 	%rd55, %rd55, 4;
	setp.ne.s32 	%p16, %r119, 6;
	@%p16 bra 	$L__BB0_13;
	mov.b32 	%r84, %f16;
	shr.u32 	%r85, %r84, 23;
	st.local.u32 	[%rd1+24], %rd57;
	and.b32  	%r86, %r85, 31;
	and.b32  	%r87, %r85, 224;
	add.s32 	%r88, %r87, -128;
	shr.u32 	%r89, %r88, 5;
	mul.wide.u32 	%rd41, %r89, 4;
	sub.s64 	%rd14, %rd1, %rd41;
	ld.local.u32 	%r120, [%rd14+24];
	ld.local.u32 	%r121, [%rd14+20];
	setp.eq.s32 	%p17, %r86, 0;
	@%p17 bra 	$L__BB0_16;
	shf.l.wrap.b32 	%r120, %r121, %r120, %r86;
	ld.local.u32 	%r93, [%rd14+16];
	shf.l.wrap.b32 	%r121, %r93, %r121, %r86;
$L__BB0_16:
	shr.u32 	%r94, %r120, 30;
	shf.l.wrap.b32 	%r95, %r121, %r120, 2;
	shl.b32 	%r96, %r121, 2;
	shr.u32 	%r97, %r95, 31;
	add.s32 	%r98, %r97, %r94;
	neg.s32 	%r99, %r98;
	setp.lt.s32 	%p18, %r84, 0;
	selp.b32 	%r122, %r99, %r98, %p18;
	xor.b32  	%r101, %r95, %r84;
	shr.s32 	%r102, %r95, 31;
	xor.b32  	%r103, %r102, %r95;
	xor.b32  	%r104, %r102, %r96;
	cvt.u64.u32 	%rd42, %r103;
	shl.b64 	%rd43, %rd42, 32;
	cvt.u64.u32 	%rd44, %r104;
	or.b64  	%rd45, %rd43, %rd44;
	cvt.rn.f64.s64 	%fd3, %rd45;
	mul.f64 	%fd4, %fd3, 0d3BF921FB54442D19;
	cvt.rn.f32.f64 	%f46, %fd4;
	neg.f32 	%f47, %f46;
	setp.lt.s32 	%p19, %r101, 0;
	selp.f32 	%f82, %f47, %f46, %p19;
$L__BB0_17:
	ld.param.u64 	%rd51, [_Z27transform_trajectory_kerneliiiiPKfPKiPf_param_6];
	ld.param.u32 	%r114, [_Z27transform_trajectory_kerneliiiiPKfPKiPf_param_3];
	ld.param.u32 	%r112, [_Z27transform_trajectory_kerneliiiiPKfPKiPf_param_2];
	mul.rn.f32 	%f49, %f82, %f82;
	and.b32  	%r106, %r122, 1;
	setp.eq.b32 	%p20, %r106, 1;
	selp.f32 	%f50, 0f3F800000, %f82, %p20;
	fma.rn.f32 	%f51, %f49, %f50, 0f00000000;
	fma.rn.f32 	%f52, %f49, 0f37CBAC00, 0fBAB607ED;
	selp.f32 	%f53, %f52, 0fB94D4153, %p20;
	selp.f32 	%f54, 0f3D2AAABB, 0f3C0885E4, %p20;
	fma.rn.f32 	%f55, %f53, %f49, %f54;
	selp.f32 	%f56, 0fBEFFFFFF, 0fBE2AAAA8, %p20;
	fma.rn.f32 	%f57, %f55, %f49, %f56;
	fma.rn.f32 	%f58, %f57, %f51, %f50;
	and.b32  	%r107, %r122, 2;
	setp.eq.s32 	%p21, %r107, 0;
	mov.f32 	%f59, 0f00000000;
	sub.f32 	%f60, %f59, %f58;
	selp.f32 	%f61, %f58, %f60, %p21;
	sub.f32 	%f62, %f1, %f13;
	mul.f32 	%f63, %f62, %f23;
	sub.f32 	%f64, %f2, %f14;
	mul.f32 	%f65, %f64, %f61;
	sub.f32 	%f66, %f63, %f65;
	mul.f32 	%f67, %f62, %f61;
	fma.rn.f32 	%f68, %f64, %f23, %f67;
	sub.f32 	%f69, %f3, %f15;
	sub.f32 	%f70, %f7, %f16;
	mul.f32 	%f71, %f8, %f23;
	mul.f32 	%f72, %f9, %f61;
	sub.f32 	%f73, %f71, %f72;
	mul.f32 	%f74, %f8, %f61;
	fma.rn.f32 	%f75, %f9, %f23, %f74;
	mul.f32 	%f76, %f10, %f23;
	mul.f32 	%f77, %f11, %f61;
	sub.f32 	%f78, %f76, %f77;
	mul.f32 	%f79, %f10, %f61;
	fma.rn.f32 	%f80, %f11, %f23, %f79;
	mul.lo.s32 	%r108, %r30, %r1;
	mad.lo.s32 	%r109, %r108, %r112, %r4;
	mul.lo.s32 	%r110, %r109, %r114;
	cvta.to.global.u64 	%rd46, %rd51;
	mul.wide.s32 	%rd47, %r110, 4;
	add.s64 	%rd48, %rd46, %rd47;
	st.global.f32 	[%rd48], %f66;
	st.global.f32 	[%rd48+4], %f68;
	st.global.f32 	[%rd48+8], %f69;
	st.global.f32 	[%rd48+12], %f4;
	st.global.f32 	[%rd48+16], %f5;
	st.global.f32 	[%rd48+20], %f6;
	st.global.f32 	[%rd48+24], %f70;
	st.global.f32 	[%rd48+28], %f73;
	st.global.f32 	[%rd48+32], %f75;
	st.global.f32 	[%rd48+36], %f78;
	st.global.f32 	[%rd48+40], %f80;
	st.global.f32 	[%rd48+44], %f12;
$L__BB0_18:
	ret;

}
	// .globl	_Z23extract_last_pos_kerneliiiiPKfPf
.visible .entry _Z23extract_last_pos_kerneliiiiPKfPf(
	.param .u32 _Z23extract_last_pos_kerneliiiiPKfPf_param_0,
	.param .u32 _Z23extract_last_pos_kerneliiiiPKfPf_param_1,
	.param .u32 _Z23extract_last_pos_kerneliiiiPKfPf_param_2,
	.param .u32 _Z23extract_last_pos_kerneliiiiPKfPf_param_3,
	.param .u64 .ptr .align 1 _Z23extract_last_pos_kerneliiiiPKfPf_param_4,
	.param .u64 .ptr .align 1 _Z23extract_last_pos_kerneliiiiPKfPf_param_5
)
{
	.reg .pred 	%p<4>;
	.reg .b32 	%r<24>;
	.reg .b32 	%f<4>;
	.reg .b64 	%rd<11>;

	ld.param.u32 	%r6, [_Z23extract_last_pos_kerneliiiiPKfPf_param_0];
	ld.param.u32 	%r3, [_Z23extract_last_pos_kerneliiiiPKfPf_param_1];
	ld.param.u32 	%r7, [_Z23extract_last_pos_kerneliiiiPKfPf_param_2];
	ld.param.u32 	%r5, [_Z23extract_last_pos_kerneliiiiPKfPf_param_3];
	ld.param.u64 	%rd1, [_Z23extract_last_pos_kerneliiiiPKfPf_param_4];
	ld.param.u64 	%rd2, [_Z23extract_last_pos_kerneliiiiPKfPf_param_5];
	mov.u32 	%r8, %ctaid.x;
	mov.u32 	%r9, %ntid.x;
	mov.u32 	%r10, %tid.x;
	mad.lo.s32 	%r1, %r8, %r9, %r10;
	mov.u32 	%r11, %ctaid.z;
	mov.u32 	%r12, %ntid.z;
	mov.u32 	%r13, %tid.z;
	mad.lo.s32 	%r14, %r11, %r12, %r13;
	setp.ge.s32 	%p1, %r1, %r6;
	add.s32 	%r15, %r7, -1;
	setp.ne.s32 	%p2, %r14, %r15;
	or.pred  	%p3, %p1, %p2;
	@%p3 bra 	$L__BB1_2;
	cvta.to.global.u64 	%rd3, %rd2;
	cvta.to.global.u64 	%rd4, %rd1;
	mov.u32 	%r16, %tid.y;
	mov.u32 	%r17, %ntid.y;
	mov.u32 	%r18, %ctaid.y;
	mad.lo.s32 	%r19, %r18, %r17, %r16;
	mad.lo.s32 	%r20, %r3, %r1, %r19;
	mad.lo.s32 	%r21, %r20, %r7, %r14;
	mul.wide.s32 	%rd5, %r20, 4;
	add.s64 	%rd6, %rd3, %rd5;
	mov.b32 	%r22, 0;
	st.global.u32 	[%rd6], %r22;
	mul.lo.s32 	%r23, %r21, %r5;
	mul.wide.s32 	%rd7, %r23, 4;
	add.s64 	%rd8, %rd4, %rd7;
	ld.global.f32 	%f1, [%rd8];
	mul.wide.s32 	%rd9, %r20, 8;
	add.s64 	%rd10, %rd6, %rd9;
	st.global.f32 	[%rd10], %f1;
	ld.global.f32 	%f2, [%rd8+4];
	st.global.f32 	[%rd10+4], %f2;
	ld.global.f32 	%f3, [%rd8+8];
	st.global.f32 	[%rd10+8], %f3;
$L__BB1_2:
	ret;

}


// ===== COMPILED SASS (sm_100) =====

	.target	sm_100

	.elftype	@"ET_EXEC"


//--------------------- .note.nv.tkinfo           --------------------------
	.section	.note.nv.tkinfo,"",@"SHT_NOTE"
	.sectionflags	@"SHF_NOTE_NV_TKINFO"
	.tkinfo
        /*0018*/ 	.word	0x00000002
        /*0030*/ 	.string	""
        /*0030*/ 	.string	"ptxas"
        /*0030*/ 	.string	"Cuda compilation tools, release 13.0, V13.0.88"
        /*0030*/ 	.string	"Build cuda_13.0.r13.0/compiler.36424714_0"
        /*0030*/ 	.string	"-arch sm_100 -m 64 "



//--------------------- .note.nv.cuinfo           --------------------------
	.section	.note.nv.cuinfo,"",@"SHT_NOTE"
	.sectionflags	@"SHF_NOTE_NV_CUINFO"
        /*0018*/ 	.short	0x0002
        /*001a*/ 	.short	0x0064
        /*001c*/ 	.short	0x0082
	.zero		2


//--------------------- .nv.info                  --------------------------
	.section	.nv.info,"",@"SHT_CUDA_INFO"
	.align	4


	//----- nvinfo : EIATTR_REGCOUNT
	.align		4
        /*0000*/ 	.byte	0x04, 0x2f
        /*0002*/ 	.short	(.L_2 - .L_1)
	.align		4
.L_1:
        /*0004*/ 	.word	index@(_Z27transform_trajectory_kerneliiiiPKfPKiPf)
        /*0008*/ 	.word	0x00000026


	//----- nvinfo : EIATTR_FRAME_SIZE
	.align		4
.L_2:
        /*000c*/ 	.byte	0x04, 0x11
        /*000e*/ 	.short	(.L_4 - .L_3)
	.align		4
.L_3:
        /*0010*/ 	.word	index@(_Z27transform_trajectory_kerneliiiiPKfPKiPf)
        /*0014*/ 	.word	0x00000000


	//----- nvinfo : EIATTR_REGCOUNT
	.align		4
.L_4:
        /*0018*/ 	.byte	0x04, 0x2f
        /*001a*/ 	.short	(.L_6 - .L_5)
	.align		4
.L_5:
        /*001c*/ 	.word	index@(_Z23extract_last_pos_kerneliiiiPKfPf)
        /*0020*/ 	.word	0x00000010


	//----- nvinfo : EIATTR_FRAME_SIZE
	.align		4
.L_6:
        /*0024*/ 	.byte	0x04, 0x11
        /*0026*/ 	.short	(.L_8 - .L_7)
	.align		4
.L_7:
        /*0028*/ 	.word	index@(_Z23extract_last_pos_kerneliiiiPKfPf)
        /*002c*/ 	.word	0x00000000


	//----- nvinfo : EIATTR_MIN_STACK_SIZE
	.align		4
.L_8:
        /*0030*/ 	.byte	0x04, 0x12
        /*0032*/ 	.short	(.L_10 - .L_9)
	.align		4
.L_9:
        /*0034*/ 	.word	index@(_Z23extract_last_pos_kerneliiiiPKfPf)
        /*0038*/ 	.word	0x00000000


	//----- nvinfo : EIATTR_MIN_STACK_SIZE
	.align		4
.L_10:
        /*003c*/ 	.byte	0x04, 0x12
        /*003e*/ 	.short	(.L_12 - .L_11)
	.align		4
.L_11:
        /*0040*/ 	.word	index@(_Z27transform_trajectory_kerneliiiiPKfPKiPf)
        /*0044*/ 	.word	0x00000000
.L_12:


//--------------------- .nv.compat                --------------------------
	.section	.nv.compat,"",@"SHT_CUDA_COMPAT_INFO"
	.align	4
        /*0000*/ 	.byte	0x02, 0x09, 0x00, 0x00, 0x02, 0x02, 0x01, 0x00, 0x02, 0x05, 0x05, 0x00, 0x03, 0x07, 0x01, 0x01
        /*0010*/ 	.byte	0x02, 0x03, 0x00, 0x00, 0x02, 0x06, 0x01, 0x00, 0x04, 0x0b, 0x08, 0x00, 0x01, 0x00, 0x00, 0x00
        /*0020*/ 	.byte	0x00, 0x00, 0x00, 0x00


//--------------------- .nv.info._Z23extract_last_pos_kerneliiiiPKfPf --------------------------
	.section	.nv.info._Z23extract_last_pos_kerneliiiiPKfPf,"",@"SHT_CUDA_INFO"
	.sectionflags	@""
	.align	4


	//----- nvinfo : EIATTR_CUDA_API_VERSION
	.align		4
        /*0000*/ 	.byte	0x04, 0x37
        /*0002*/ 	.short	(.L_14 - .L_13)
.L_13:
        /*0004*/ 	.word	0x00000082


	//----- nvinfo : EIATTR_KPARAM_INFO
	.align		4
.L_14:
        /*0008*/ 	.byte	0x04, 0x17
        /*000a*/ 	.short	(.L_16 - .L_15)
.L_15:
        /*000c*/ 	.word	0x00000000
        /*0010*/ 	.short	0x0005
        /*0012*/ 	.short	0x0018
        /*0014*/ 	.byte	0x00, 0xf5, 0x21, 0x00


	//----- nvinfo : EIATTR_KPARAM_INFO
	.align		4
.L_16:
        /*0018*/ 	.byte	0x04, 0x17
        /*001a*/ 	.short	(.L_18 - .L_17)
.L_17:
        /*001c*/ 	.word	0x00000000
        /*0020*/ 	.short	0x0004
        /*0022*/ 	.short	0x0010
        /*0024*/ 	.byte	0x00, 0xf5, 0x21, 0x00


	//----- nvinfo : EIATTR_KPARAM_INFO
	.align		4
.L_18:
        /*0028*/ 	.byte	0x04, 0x17
        /*002a*/ 	.short	(.L_20 - .L_19)
.L_19:
        /*002c*/ 	.word	0x00000000
        /*0030*/ 	.short	0x0003
        /*0032*/ 	.short	0x000c
        /*0034*/ 	.byte	0x00, 0xf0, 0x11, 0x00


	//----- nvinfo : EIATTR_KPARAM_INFO
	.align		4
.L_20:
        /*0038*/ 	.byte	0x04, 0x17
        /*003a*/ 	.short	(.L_22 - .L_21)
.L_21:
        /*003c*/ 	.word	0x00000000
        /*0040*/ 	.short	0x0002
        /*0042*/ 	.short	0x0008
        /*0044*/ 	.byte	0x00, 0xf0, 0x11, 0x00


	//----- nvinfo : EIATTR_KPARAM_INFO
	.align		4
.L_22:
        /*0048*/ 	.byte	0x04, 0x17
        /*004a*/ 	.short	(.L_24 - .L_23)
.L_23:
        /*004c*/ 	.word	0x00000000
        /*0050*/ 	.short	0x0001
        /*0052*/ 	.short	0x0004
        /*0054*/ 	.byte	0x00, 0xf0, 0x11, 0x00


	//----- nvinfo : EIATTR_KPARAM_INFO
	.align		4
.L_24:
        /*0058*/ 	.byte	0x04, 0x17
        /*005a*/ 	.short	(.L_26 - .L_25)
.L_25:
        /*005c*/ 	.word	0x00000000
        /*0060*/ 	.short	0x0000
        /*0062*/ 	.short	0x0000
        /*0064*/ 	.byte	0x00, 0xf0, 0x11, 0x00


	//----- nvinfo : EIATTR_SPARSE_MMA_MASK
	.align		4
.L_26:
        /*0068*/ 	.byte	0x03, 0x50
        /*006a*/ 	.short	0x0000


	//----- nvinfo : EIATTR_MAXREG_COUNT
	.align		4
        /*006c*/ 	.byte	0x03, 0x1b
        /*006e*/ 	.short	0x00ff


	//----- nvinfo : EIATTR_MERCURY_ISA_VERSION
	.align		4
        /*0070*/ 	.byte	0x03, 0x5f
        /*0072*/ 	.short	0x0101


	//----- nvinfo : EIATTR_VRC_CTA_INIT_COUNT
	.align		4
        /*0074*/ 	.byte	0x02, 0x4a
	.zero		1
	.zero		1


	//----- nvinfo : EIATTR_EXIT_INSTR_OFFSETS
	.align		4
        /*0078*/ 	.byte	0x04, 0x1c
        /*007a*/ 	.short	(.L_28 - .L_27)


	//   ....[0]....
.L_27:
        /*007c*/ 	.word	0x000000e0


	//   ....[1]....
        /*0080*/ 	.word	0x00000250


	//----- nvinfo : EIATTR_CBANK_PARAM_SIZE
	.align		4
.L_28:
        /*0084*/ 	.byte	0x03, 0x19
        /*0086*/ 	.short	0x0020


	//----- nvinfo : EIATTR_PARAM_CBANK
	.align		4
        /*0088*/ 	.byte	0x04, 0x0a
        /*008a*/ 	.short	(.L_30 - .L_29)
	.align		4
.L_29:
        /*008c*/ 	.word	index@(.nv.constant0._Z23extract_last_pos_kerneliiiiPKfPf)
        /*0090*/ 	.short	0x0380
        /*0092*/ 	.short	0x0020


	//----- nvinfo : EIATTR_SW_WAR
	.align		4
.L_30:
        /*0094*/ 	.byte	0x04, 0x36
        /*0096*/ 	.short	(.L_32 - .L_31)
.L_31:
        /*0098*/ 	.word	0x00000008
.L_32:


//--------------------- .nv.info._Z27transform_trajectory_kerneliiiiPKfPKiPf --------------------------
	.section	.nv.info._Z27transform_trajectory_kerneliiiiPKfPKiPf,"",@"SHT_CUDA_INFO"
	.sectionflags	@""
	.align	4


	//----- nvinfo : EIATTR_CUDA_API_VERSION
	.align		4
        /*0000*/ 	.byte	0x04, 0x37
        /*0002*/ 	.short	(.L_34 - .L_33)
.L_33:
        /*0004*/ 	.word	0x00000082


	//----- nvinfo : EIATTR_KPARAM_INFO
	.align		4
.L_34:
        /*0008*/ 	.byte	0x04, 0x17
        /*000a*/ 	.short	(.L_36 - .L_35)
.L_35:
        /*000c*/ 	.word	0x00000000
        /*0010*/ 	.short	0x0006
        /*0012*/ 	.short	0x0020
        /*0014*/ 	.byte	0x00, 0xf5, 0x21, 0x00


	//----- nvinfo : EIATTR_KPARAM_INFO
	.align		4
.L_36:
        /*0018*/ 	.byte	0x04, 0x17
        /*001a*/ 	.short	(.L_38 - .L_37)
.L_37:
        /*001c*/ 	.word	0x00000000
        /*0020*/ 	.short	0x0005
        /*0022*/ 	.short	0x0018
        /*0024*/ 	.byte	0x00, 0xf5, 0x21, 0x00


	//----- nvinfo : EIATTR_KPARAM_INFO
	.align		4
.L_38:
        /*0028*/ 	.byte	0x04, 0x17
        /*002a*/ 	.short	(.L_40 - .L_39)
.L_39:
        /*002c*/ 	.word	0x00000000
        /*0030*/ 	.short	0x0004
        /*0032*/ 	.short	0x0010
        /*0034*/ 	.byte	0x00, 0xf5, 0x21, 0x00


	//----- nvinfo : EIATTR_KPARAM_INFO
	.align		4
.L_40:
        /*0038*/ 	.byte	0x04, 0x17
        /*003a*/ 	.short	(.L_42 - .L_41)
.L_41:
        /*003c*/ 	.word	0x00000000
        /*0040*/ 	.short	0x0003
        /*0042*/ 	.short	0x000c
        /*0044*/ 	.byte	0x00, 0xf0, 0x11, 0x00


	//----- nvinfo : EIATTR_KPARAM_INFO
	.align		4
.L_42:
        /*0048*/ 	.byte	0x04, 0x17
        /*004a*/ 	.short	(.L_44 - .L_43)
.L_43:
        /*004c*/ 	.word	0x00000000
        /*0050*/ 	.short	0x0002
        /*0052*/ 	.short	0x0008
        /*0054*/ 	.byte	0x00, 0xf0, 0x11, 0x00


	//----- nvinfo : EIATTR_KPARAM_INFO
	.align		4
.L_44:
        /*0058*/ 	.byte	0x04, 0x17
        /*005a*/ 	.short	(.L_46 - .L_45)
.L_45:
        /*005c*/ 	.word	0x00000000
        /*0060*/ 	.short	0x0001
        /*0062*/ 	.short	0x0004
        /*0064*/ 	.byte	0x00, 0xf0, 0x11, 0x00


	//----- nvinfo : EIATTR_KPARAM_INFO
	.align		4
.L_46:
        /*0068*/ 	.byte	0x04, 0x17
        /*006a*/ 	.short	(.L_48 - .L_47)
.L_47:
        /*006c*/ 	.word	0x00000000
        /*0070*/ 	.short	0x0000
        /*0072*/ 	.short	0x0000
        /*0074*/ 	.byte	0x00, 0xf0, 0x11, 0x00


	//----- nvinfo : EIATTR_SPARSE_MMA_MASK
	.align		4
.L_48:
        /*0078*/ 	.byte	0x03, 0x50
        /*007a*/ 	.short	0x0000


	//----- nvinfo : EIATTR_MAXREG_COUNT
	.align		4
        /*007c*/ 	.byte	0x03, 0x1b
        /*007e*/ 	.short	0x00ff


	//----- nvinfo : EIATTR_MERCURY_ISA_VERSION
	.align		4
        /*0080*/ 	.byte	0x03, 0x5f
        /*0082*/ 	.short	0x0101


	//----- nvinfo : EIATTR_VRC_CTA_INIT_COUNT
	.align		4
        /*0084*/ 	.byte	0x02, 0x4a
	.zero		1
	.zero		1


	//----- nvinfo : EIATTR_EXIT_INSTR_OFFSETS
	.align		4
        /*0088*/ 	.byte	0x04, 0x1c
        /*008a*/ 	.short	(.L_50 - .L_49)


	//   ....[0]....
.L_49:
        /*008c*/ 	.word	0x00000120


	//   ....[1]....
        /*0090*/ 	.word	0x00001410


	//----- nvinfo : EIATTR_CRS_STACK_SIZE
	.align		4
.L_50:
        /*0094*/ 	.byte	0x04, 0x1e
        /*0096*/ 	.short	(.L_52 - .L_51)
.L_51:
        /*0098*/ 	.word	0x00000000


	//----- nvinfo : EIATTR_CBANK_PARAM_SIZE
	.align		4
.L_52:
        /*009c*/ 	.byte	0x03, 0x19
        /*009e*/ 	.short	0x0028


	//----- nvinfo : EIATTR_PARAM_CBANK
	.align		4
        /*00a0*/ 	.byte	0x04, 0x0a
        /*00a2*/ 	.short	(.L_54 - .L_53)
	.align		4
.L_53:
        /*00a4*/ 	.word	index@(.nv.constant0._Z27transform_trajectory_kerneliiiiPKfPKiPf)
        /*00a8*/ 	.short	0x0380
        /*00aa*/ 	.short	0x0028


	//----- nvinfo : EIATTR_SW_WAR
	.align		4
.L_54:
        /*00ac*/ 	.byte	0x04, 0x36
        /*00ae*/ 	.short	(.L_56 - .L_55)
.L_55:
        /*00b0*/ 	.word	0x00000008
.L_56:


//--------------------- .nv.callgraph             --------------------------
	.section	.nv.callgraph,"",@"SHT_CUDA_CALLGRAPH"
	.align	4
	.sectionentsize	8
	.align		4
        /*0000*/ 	.word	0x00000000
	.align		4
        /*0004*/ 	.word	0xffffffff
	.align		4
        /*0008*/ 	.word	0x00000000
	.align		4
        /*000c*/ 	.word	0xfffffffe
	.align		4
        /*0010*/ 	.word	0x00000000
	.align		4
        /*0014*/ 	.word	0xfffffffd
	.align		4
        /*0018*/ 	.word	0x00000000
	.align		4
        /*001c*/ 	.word	0xfffffffc


//--------------------- .nv.constant4             --------------------------
	.section	.nv.constant4,"a",@progbits
	.align	8
	.align		8
.nv.constant4:
        /*0000*/ 	.dword	__cudart_i2opi_f


//--------------------- .text._Z23extract_last_pos_kerneliiiiPKfPf --------------------------
	.section	.text._Z23extract_last_pos_kerneliiiiPKfPf,"ax",@progbits
	.align	128
        .global         _Z23extract_last_pos_kerneliiiiPKfPf
        .type           _Z23extract_last_pos_kerneliiiiPKfPf,@function
        .size           _Z23extract_last_pos_kerneliiiiPKfPf,(.L_x_12 - _Z23extract_last_pos_kerneliiiiPKfPf)
        .other          _Z23extract_last_pos_kerneliiiiPKfPf,@"STO_CUDA_ENTRY STV_DEFAULT"
_Z23extract_last_pos_kerneliiiiPKfPf:
.text._Z23extract_last_pos_kerneliiiiPKfPf:
[----:B------:R-:W-:Y:S01]  /*0000*/  LDC R1, c[0x0][0x37c] ;  /* 0x0000df00ff017b82 */ /* 0x000fe20000000800 */
[----:B------:R-:W0:Y:S07]  /*0010*/  S2R R5, SR_TID.Z ;  /* 0x0000000000057919 */ /* 0x000e2e0000002300 */
[----:B------:R-:W1:Y:S01]  /*0020*/  LDC R0, c[0x0][0x360] ;  /* 0x0000d800ff007b82 */ /* 0x000e620000000800 */
[----:B------:R-:W2:Y:S01]  /*0030*/  LDCU UR7, c[0x0][0x388] ;  /* 0x00007100ff0777ac */ /* 0x000ea20008000800 */
[----:B------:R-:W1:Y:S01]  /*0040*/  S2R R3, SR_TID.X ;  /* 0x0000000000037919 */ /* 0x000e620000002100 */
[----:B------:R-:W3:Y:S05]  /*0050*/  LDCU UR8, c[0x0][0x380] ;  /* 0x00007000ff0877ac */ /* 0x000eea0008000800 */
[----:B------:R-:W0:Y:S08]  /*0060*/  S2UR UR6, SR_CTAID.Z ;  /* 0x00000000000679c3 */ /* 0x000e300000002700 */
[----:B------:R-:W0:Y:S01]  /*0070*/  LDC R6, c[0x0][0x368] ;  /* 0x0000da00ff067b82 */ /* 0x000e220000000800 */
[----:B--2---:R-:W-:-:S07]  /*0080*/  UIADD3 UR4, UPT, UPT, UR7, -0x1, URZ ;  /* 0xffffffff07047890 */ /* 0x004fce000fffe0ff */
[----:B------:R-:W1:Y:S01]  /*0090*/  S2UR UR5, SR_CTAID.X ;  /* 0x00000000000579c3 */ /* 0x000e620000002500 */
[----:B0-----:R-:W-:-:S05]  /*00a0*/  IMAD R6, R6, UR6, R5 ;  /* 0x0000000606067c24 */ /* 0x001fca000f8e0205 */
[----:B------:R-:W-:Y:S01]  /*00b0*/  ISETP.NE.AND P0, PT, R6, UR4, PT ;  /* 0x0000000406007c0c */ /* 0x000fe2000bf05270 */
[----:B-1----:R-:W-:-:S05]  /*00c0*/  IMAD R0, R0, UR5, R3 ;  /* 0x0000000500007c24 */ /* 0x002fca000f8e0203 */
[----:B---3--:R-:W-:-:S13]  /*00d0*/  ISETP.GE.OR P0, PT, R0, UR8, P0 ;  /* 0x0000000800007c0c */ /* 0x008fda0008706670 */
[----:B------:R-:W-:Y:S05]  /*00e0*/  @P0 EXIT ;  /* 0x000000000000094d */ /* 0x000fea0003800000 */
[----:B------:R-:W0:Y:S01]  /*00f0*/  S2R R7, SR_TID.Y ;  /* 0x0000000000077919 */ /* 0x000e220000002200 */
[----:B------:R-:W0:Y:S01]  /*0100*/  LDCU UR4, c[0x0][0x364] ;  /* 0x00006c80ff0477ac */ /* 0x000e220008000800 */
[----:B------:R-:W1:Y:S01]  /*0110*/  LDC.64 R2, c[0x0][0x398] ;  /* 0x0000e600ff027b82 */ /* 0x000e620000000a00 */
[----:B------:R-:W0:Y:S01]  /*0120*/  S2R R8, SR_CTAID.Y ;  /* 0x0000000000087919 */ /* 0x000e220000002600 */
[----:B------:R-:W2:Y:S01]  /*0130*/  LDCU UR6, c[0x0][0x384] ;  /* 0x00007080ff0677ac */ /* 0x000ea20008000800 */
[----:B------:R-:W3:Y:S05]  /*0140*/  LDCU UR8, c[0x0][0x38c] ;  /* 0x00007180ff0877ac */ /* 0x000eea0008000800 */
[----:B------:R-:W4:Y:S01]  /*0150*/  LDC.64 R4, c[0x0][0x390] ;  /* 0x0000e400ff047b82 */ /* 0x000f220000000a00 */
[----:B0-----:R-:W-:Y:S01]  /*0160*/  IMAD R7, R8, UR4, R7 ;  /* 0x0000000408077c24 */ /* 0x001fe2000f8e0207 */
[----:B------:R-:W0:Y:S03]  /*0170*/  LDCU.64 UR4, c[0x0][0x358] ;  /* 0x00006b00ff0477ac */ /* 0x000e260008000a00 */
[----:B--2---:R-:W-:-:S04]  /*0180*/  IMAD R7, R0, UR6, R7 ;  /* 0x0000000600077c24 */ /* 0x004fc8000f8e0207 */
[C---:B------:R-:W-:Y:S02]  /*0190*/  IMAD R6, R7.reuse, UR7, R6 ;  /* 0x0000000707067c24 */ /* 0x040fe4000f8e0206 */
[----:B-1----:R-:W-:-:S04]  /*01a0*/  IMAD.WIDE R2, R7, 0x4, R2 ;  /* 0x0000000407027825 */ /* 0x002fc800078e0202 */
[----:B---3--:R-:W-:-:S04]  /*01b0*/  IMAD R9, R6, UR8, RZ ;  /* 0x0000000806097c24 */ /* 0x008fc8000f8e02ff */
[----:B----4-:R-:W-:Y:S01]  /*01c0*/  IMAD.WIDE R4, R9, 0x4, R4 ;  /* 0x0000000409047825 */ /* 0x010fe200078e0204 */
[----:B0-----:R-:W-:Y:S04]  /*01d0*/  STG.E desc[UR4][R2.64], RZ ;  /* 0x000000ff02007986 */ /* 0x001fe8000c101904 */
[----:B------:R-:W2:Y:S01]  /*01e0*/  LDG.E R9, desc[UR4][R4.64] ;  /* 0x0000000404097981 */ /* 0x000ea2000c1e1900 */
[----:B------:R-:W-:-:S05]  /*01f0*/  IMAD.WIDE R6, R7, 0x8, R2 ;  /* 0x0000000807067825 */ /* 0x000fca00078e0202 */
[----:B--2---:R-:W-:Y:S04]  /*0200*/  STG.E desc[UR4][R6.64], R9 ;  /* 0x0000000906007986 */ /* 0x004fe8000c101904 */
[----:B------:R-:W2:Y:S04]  /*0210*/  LDG.E R11, desc[UR4][R4.64+0x4] ;  /* 0x00000404040b7981 */ /* 0x000ea8000c1e1900 */
[----:B--2---:R-:W-:Y:S04]  /*0220*/  STG.E desc[UR4][R6.64+0x4], R11 ;  /* 0x0000040b06007986 */ /* 0x004fe8000c101904 */
[----:B------:R-:W2:Y:S04]  /*0230*/  LDG.E R13, desc[UR4][R4.64+0x8] ;  /* 0x00000804040d7981 */ /* 0x000ea8000c1e1900 */
[----:B--2---:R-:W-:Y:S01]  /*0240*/  STG.E desc[UR4][R6.64+0x8], R13 ;  /* 0x0000080d06007986 */ /* 0x004fe2000c101904 */
[----:B------:R-:W-:Y:S05]  /*0250*/  EXIT ;  /* 0x000000000000794d */ /* 0x000fea0003800000 */
.L_x_0:
[----:B------:R-:W-:-:S00]  /*0260*/  BRA `(.L_x_0) ;  /* 0xfffffffc00fc7947 */ /* 0x000fc0000383ffff */
[----:B------:R-:W-:-:S00]  /*0270*/  NOP ;  /* 0x0000000000007918 */ /* 0x000fc00000000000 */
        /* <DEDUP_REMOVED lines=8> */
.L_x_12:


//--------------------- .text._Z27transform_trajectory_kerneliiiiPKfPKiPf --------------------------
	.section	.text._Z27transform_trajectory_kerneliiiiPKfPKiPf,"ax",@progbits
	.align	128
        .global         _Z27transform_trajectory_kerneliiiiPKfPKiPf
        .type           _Z27transform_trajectory_kerneliiiiPKfPKiPf,@function
        .size           _Z27transform_trajectory_kerneliiiiPKfPKiPf,(.L_x_13 - _Z27transform_trajectory_kerneliiiiPKfPKiPf)
        .other          _Z27transform_trajectory_kerneliiiiPKfPKiPf,@"STO_CUDA_ENTRY STV_DEFAULT"
_Z27transform_trajectory_kerneliiiiPKfPKiPf:
.text._Z27transform_trajectory_kerneliiiiPKfPKiPf:
[----:B------:R-:W-:Y:S01]  /*0000*/  LDC R1, c[0x0][0x37c] ;  /* 0x0000df00ff017b82 */ /* 0x000fe20000000800 */
[----:B------:R-:W0:Y:S07]  /*0010*/  S2R R4, SR_TID.Y ;  /* 0x0000000000047919 */ /* 0x000e2e0000002200 */
[----:B------:R-:W1:Y:S01]  /*0020*/  LDC R2, c[0x0][0x360] ;  /* 0x0000d800ff027b82 */ /* 0x000e620000000800 */
[----:B------:R-:W2:Y:S01]  /*0030*/  LDCU.64 UR10, c[0x0][0x380] ;  /* 0x00007000ff0a77ac */ /* 0x000ea20008000a00 */
[----:B------:R-:W1:Y:S01]  /*0040*/  S2R R3, SR_TID.X ;  /* 0x0000000000037919 */ /* 0x000e620000002100 */
[----:B------:R-:W3:Y:S05]  /*0050*/  S2R R6, SR_TID.Z ;  /* 0x0000000000067919 */ /* 0x000eea0000002300 */
[----:B------:R-:W0:Y:S08]  /*0060*/  S2UR UR5, SR_CTAID.Y ;  /* 0x00000000000579c3 */ /* 0x000e300000002600 */
[----:B------:R-:W0:Y:S08]  /*0070*/  LDC R5, c[0x0][0x364] ;  /* 0x0000d900ff057b82 */ /* 0x000e300000000800 */
[----:B------:R-:W1:Y:S08]  /*0080*/  S2UR UR4, SR_CTAID.X ;  /* 0x00000000000479c3 */ /* 0x000e700000002500 */
[----:B------:R-:W3:Y:S08]  /*0090*/  S2UR UR6, SR_CTAID.Z ;  /* 0x00000000000679c3 */ /* 0x000ef00000002700 */
[----:B------:R-:W3:Y:S01]  /*00a0*/  LDC R9, c[0x0][0x368] ;  /* 0x0000da00ff097b82 */ /* 0x000ee20000000800 */
[----:B0-----:R-:W-:-:S05]  /*00b0*/  IMAD R5, R5, UR5, R4 ;  /* 0x0000000505057c24 */ /* 0x001fca000f8e0204 */
[----:B--2---:R-:W-:Y:S02]  /*00c0*/  ISETP.GE.AND P0, PT, R5, UR11, PT ;  /* 0x0000000b05007c0c */ /* 0x004fe4000bf06270 */
[----:B------:R-:W0:Y:S01]  /*00d0*/  LDC R0, c[0x0][0x388] ;  /* 0x0000e200ff007b82 */ /* 0x000e220000000800 */
[----:B-1----:R-:W-:-:S05]  /*00e0*/  IMAD R2, R2, UR4, R3 ;  /* 0x0000000402027c24 */ /* 0x002fca000f8e0203 */
[----:B------:R-:W-:Y:S01]  /*00f0*/  ISETP.GE.OR P0, PT, R2, UR10, P0 ;  /* 0x0000000a02007c0c */ /* 0x000fe20008706670 */
[----:B---3--:R-:W-:-:S05]  /*0100*/  IMAD R9, R9, UR6, R6 ;  /* 0x0000000609097c24 */ /* 0x008fca000f8e0206 */
[----:B0-----:R-:W-:-:S13]  /*0110*/  ISETP.GE.OR P0, PT, R9, R0, P0 ;  /* 0x000000000900720c */ /* 0x001fda0000706670 */
[----:B------:R-:W-:Y:S05]  /*0120*/  @P0 EXIT ;  /* 0x000000000000094d */ /* 0x000fea0003800000 */
[----:B------:R-:W0:Y:S01]  /*0130*/  LDC.64 R6, c[0x0][0x398] ;  /* 0x0000e600ff067b82 */ /* 0x000e220000000a00 */
[----:B------:R-:W1:Y:S01]  /*0140*/  LDCU.64 UR6, c[0x0][0x358] ;  /* 0x00006b00ff0677ac */ /* 0x000e620008000a00 */
[----:B------:R-:W2:Y:S06]  /*0150*/  LDCU UR10, c[0x0][0x38c] ;  /* 0x00007180ff0a77ac */ /* 0x000eac0008000800 */
[----:B------:R-:W3:Y:S01]  /*0160*/  LDC.64 R20, c[0x0][0x390] ;  /* 0x0000e400ff147b82 */ /* 0x000ee20000000a00 */
[----:B0-----:R-:W-:-:S06]  /*0170*/  IMAD.WIDE R6, R2, 0x4, R6 ;  /* 0x0000000402067825 */ /* 0x001fcc00078e0206 */
[----:B-1----:R-:W4:Y:S01]  /*0180*/  LDG.E R7, desc[UR6][R6.64] ;  /* 0x0000000606077981 */ /* 0x002f22000c1e1900 */
[----:B------:R-:W-:-:S04]  /*0190*/  IMAD R5, R5, R0, R9 ;  /* 0x0000000005057224 */ /* 0x000fc800078e0209 */
[----:B--2---:R-:W-:Y:S02]  /*01a0*/  IMAD R9, R5, UR10, RZ ;  /* 0x0000000a05097c24 */ /* 0x004fe4000f8e02ff */
[----:B----4-:R-:W-:-:S04]  /*01b0*/  IMAD R3, R7, R0, R0 ;  /* 0x0000000007037224 */ /* 0x010fc800078e0200 */
[----:B------:R-:W-:-:S04]  /*01c0*/  VIADD R3, R3, 0xffffffff ;  /* 0xffffffff03037836 */ /* 0x000fc80000000000 */
[----:B------:R-:W-:-:S04]  /*01d0*/  IMAD R3, R3, UR10, RZ ;  /* 0x0000000a03037c24 */ /* 0x000fc8000f8e02ff */
[----:B---3--:R-:W-:-:S05]  /*01e0*/  IMAD.WIDE R18, R3, 0x4, R20 ;  /* 0x0000000403127825 */ /* 0x008fca00078e0214 */
[----:B------:R-:W2:Y:S01]  /*01f0*/  LDG.E R3, desc[UR6][R18.64+0x18] ;  /* 0x0000180612037981 */ /* 0x000ea2000c1e1900 */
[----:B------:R-:W-:Y:S01]  /*0200*/  IMAD.WIDE R20, R9, 0x4, R20 ;  /* 0x0000000409147825 */ /* 0x000fe200078e0214 */
[----:B------:R-:W-:Y:S02]  /*0210*/  BSSY.RECONVERGENT B0, `(.L_x_1) ;  /* 0x000007b000007945 */ /* 0x000fe40003800200 */
[----:B------:R-:W5:Y:S04]  /*0220*/  LDG.E R17, desc[UR6][R18.64] ;  /* 0x0000000612117981 */ /* 0x000f68000c1e1900 */
        /* <DEDUP_REMOVED lines=13> */
[----:B------:R0:W5:Y:S01]  /*0300*/  LDG.E R22, desc[UR6][R18.64+0x8] ;  /* 0x0000080612167981 */ /* 0x000162000c1e1900 */
[----:B--2---:R-:W-:-:S06]  /*0310*/  FMUL R34, R3, 0.63661974668502807617 ;  /* 0x3f22f98303227820 */ /* 0x004fcc0000400000 */
[----:B------:R-:W1:Y:S01]  /*0320*/  F2I.NTZ R34, R34 ;  /* 0x0000002200227305 */ /* 0x000e620000203100 */
[----:B------:R-:W-:Y:S02]  /*0330*/  FSETP.GE.AND P0, PT, |R3|, 105615, PT ;  /* 0x47ce47800300780b */ /* 0x000fe40003f06200 */
[----:B-1----:R-:W-:-:S05]  /*0340*/  I2FP.F32.S32 R30, R34 ;  /* 0x00000022001e7245 */ /* 0x002fca0000201400 */
[----:B------:R-:W-:-:S04]  /*0350*/  FFMA R25, R30, -1.5707962512969970703, R3 ;  /* 0xbfc90fda1e197823 */ /* 0x000fc80000000003 */
[----:B------:R-:W-:-:S04]  /*0360*/  FFMA R25, R30, -7.5497894158615963534e-08, R25 ;  /* 0xb3a221681e197823 */ /* 0x000fc80000000019 */
[----:B------:R-:W-:Y:S01]  /*0370*/  FFMA R30, R30, -5.3903029534742383927e-15, R25 ;  /* 0xa7c234c51e1e7823 */ /* 0x000fe20000000019 */
[----:B------:R-:W-:Y:S01]  /*0380*/  IMAD.MOV.U32 R31, RZ, RZ, R34 ;  /* 0x000000ffff1f7224 */ /* 0x000fe200078e0022 */
[----:B0-----:R-:W-:Y:S02]  /*0390*/  P2R R18, PR, RZ, 0x1 ;  /* 0x00000001ff127803 */ /* 0x001fe40000000000 */
[----:B------:R-:W-:Y:S01]  /*03a0*/  IMAD.MOV.U32 R32, RZ, RZ, R30 ;  /* 0x000000ffff207224 */ /* 0x000fe200078e001e */
[----:B------:R-:W-:Y:S06]  /*03b0*/  @!P0 BRA `(.L_x_2) ;  /* 0x0000000400808947 */ /* 0x000fec0003800000 */
[----:B------:R-:W-:-:S13]  /*03c0*/  FSETP.NEU.AND P0, PT, |R3|, +INF , PT ;  /* 0x7f8000000300780b */ /* 0x000fda0003f0d200 */
[----:B------:R-:W-:Y:S01]  /*03d0*/  @!P0 FMUL R32, RZ, R3 ;  /* 0x00000003ff208220 */ /* 0x000fe20000400000 */
[----:B------:R-:W-:Y:S01]  /*03e0*/  @!P0 MOV R34, RZ ;  /* 0x000000ff00228202 */ /* 0x000fe20000000f00 */
[----:B------:R-:W-:Y:S06]  /*03f0*/  @!P0 BRA `(.L_x_2) ;  /* 0x0000000400708947 */ /* 0x000fec0003800000 */
[----:B------:R-:W-:Y:S01]  /*0400*/  IMAD.SHL.U32 R18, R3, 0x100, RZ ;  /* 0x0000010003127824 */ /* 0x000fe200078e00ff */
[----:B------:R-:W0:Y:S01]  /*0410*/  LDCU.64 UR8, c[0x4][URZ] ;  /* 0x01000000ff0877ac */ /* 0x000e220008000a00 */
[----:B------:R-:W-:Y:S02]  /*0420*/  IMAD.MOV.U32 R33, RZ, RZ, RZ ;  /* 0x000000ffff217224 */ /* 0x000fe400078e00ff */
[----:B------:R-:W-:Y:S01]  /*0430*/  IMAD.MOV.U32 R34, RZ, RZ, RZ ;  /* 0x000000ffff227224 */ /* 0x000fe200078e00ff */
[----:B------:R-:W-:Y:S01]  /*0440*/  LOP3.LUT R32, R18, 0x80000000, RZ, 0xfc, !PT ;  /* 0x8000000012207812 */ /* 0x000fe200078efcff */
[----:B------:R-:W-:Y:S01]  /*0450*/  UMOV UR5, URZ ;  /* 0x000000ff00057c82 */ /* 0x000fe20008000000 */
[----:B------:R-:W-:-:S05]  /*0460*/  UMOV UR4, URZ ;  /* 0x000000ff00047c82 */ /* 0x000fca0008000000 */
.L_x_3:
[----:B0-----:R-:W-:Y:S01]  /*0470*/  IMAD.U32 R19, RZ, RZ, UR9 ;  /* 0x00000009ff137e24 */ /* 0x001fe2000f8e00ff */
[----:B------:R-:W-:-:S05]  /*0480*/  MOV R18, UR8 ;  /* 0x0000000800127c02 */ /* 0x000fca0008000f00 */
[----:B------:R-:W2:Y:S01]  /*0490*/  LDG.E.CONSTANT R19, desc[UR6][R18.64] ;  /* 0x0000000612137981 */ /* 0x000ea2000c1e9900 */
[----:B------:R-:W-:Y:S01]  /*04a0*/  UIADD3 UR4, UPT, UPT, UR4, 0x1, URZ ;  /* 0x0000000104047890 */ /* 0x000fe2000fffe0ff */
[C---:B------:R-:W-:Y:S01]  /*04b0*/  ISETP.EQ.AND P1, PT, R34.reuse, 0x4, PT ;  /* 0x000000042200780c */ /* 0x040fe20003f22270 */
[----:B------:R-:W-:Y:S01]  /*04c0*/  UIADD3 UR8, UP1, UPT, UR8, 0x4, URZ ;  /* 0x0000000408087890 */ /* 0x000fe2000ff3e0ff */
[C---:B------:R-:W-:Y:S01]  /*04d0*/  ISETP.EQ.AND P2, PT, R34.reuse, 0x8, PT ;  /* 0x000000082200780c */ /* 0x040fe20003f42270 */
[----:B------:R-:W-:Y:S01]  /*04e0*/  UISETP.NE.AND UP0, UPT, UR4, 0x6, UPT ;  /* 0x000000060400788c */ /* 0x000fe2000bf05270 */
[C---:B------:R-:W-:Y:S01]  /*04f0*/  ISETP.EQ.AND P3, PT, R34.reuse, 0xc, PT ;  /* 0x0000000c2200780c */ /* 0x040fe20003f62270 */
[----:B------:R-:W-:Y:S01]  /*0500*/  UIADD3.X UR9, UPT, UPT, URZ, UR9, URZ, UP1, !UPT ;  /* 0x00000009ff097290 */ /* 0x000fe20008ffe4ff */
[C---:B------:R-:W-:Y:S02]  /*0510*/  ISETP.EQ.AND P4, PT, R34.reuse, 0x10, PT ;  /* 0x000000102200780c */ /* 0x040fe40003f82270 */
[----:B------:R-:W-:Y:S01]  /*0520*/  ISETP.EQ.AND P5, PT, R34, 0x14, PT ;  /* 0x000000142200780c */ /* 0x000fe20003fa2270 */
[----:B--2---:R-:W-:-:S03]  /*0530*/  IMAD.WIDE.U32 R20, R19, R32, RZ ;  /* 0x0000002013147225 */ /* 0x004fc600078e00ff */
[----:B------:R-:W-:-:S04]  /*0540*/  IADD3 R20, P0, PT, R20, R33, RZ ;  /* 0x0000002114147210 */ /* 0x000fc80007f1e0ff */
[----:B------:R-:W-:Y:S01]  /*0550*/  IADD3.X R33, PT, PT, R21, UR5, RZ, P0, !PT ;  /* 0x0000000515217c10 */ /* 0x000fe200087fe4ff */
[--C-:B------:R-:W-:Y:S01]  /*0560*/  @P1 IMAD.MOV.U32 R26, RZ, RZ, R20.reuse ;  /* 0x000000ffff1a1224 */ /* 0x100fe200078e0014 */
[C---:B------:R-:W-:Y:S01]  /*0570*/  ISETP.EQ.AND P0, PT, R34.reuse, RZ, PT ;  /* 0x000000ff2200720c */ /* 0x040fe20003f02270 */
[--C-:B------:R-:W-:Y:S01]  /*0580*/  @P3 IMAD.MOV.U32 R28, RZ, RZ, R20.reuse ;  /* 0x000000ffff1c3224 */ /* 0x100fe200078e0014 */
[----:B------:R-:W-:Y:S01]  /*0590*/  @P2 MOV R27, R20 ;  /* 0x00000014001b2202 */ /* 0x000fe20000000f00 */
[--C-:B------:R-:W-:Y:S01]  /*05a0*/  @P4 IMAD.MOV.U32 R29, RZ, RZ, R20.reuse ;  /* 0x000000ffff1d4224 */ /* 0x100fe200078e0014 */
[----:B------:R-:W-:Y:S01]  /*05b0*/  IADD3 R34, PT, PT, R34, 0x4, RZ ;  /* 0x0000000422227810 */ /* 0x000fe20007ffe0ff */
[----:B------:R-:W-:-:S08]  /*05c0*/  @P5 IMAD.MOV.U32 R24, RZ, RZ, R20 ;  /* 0x000000ffff185224 */ /* 0x000fd000078e0014 */
[----:B------:R-:W-:Y:S01]  /*05d0*/  @P0 IMAD.MOV.U32 R25, RZ, RZ, R20 ;  /* 0x000000ffff190224 */ /* 0x000fe200078e0014 */
[----:B------:R-:W-:Y:S06]  /*05e0*/  BRA.U UP0, `(.L_x_3) ;  /* 0xfffffffd00a07547 */ /* 0x000fec000b83ffff */
[----:B------:R-:W-:Y:S01]  /*05f0*/  SHF.R.U32.HI R18, RZ, 0x17, R3 ;  /* 0x00000017ff127819 */ /* 0x000fe20000011603 */
[----:B------:R-:W-:Y:S03]  /*0600*/  BSSY.RECONVERGENT B1, `(.L_x_4) ;  /* 0x0000029000017945 */ /* 0x000fe60003800200 */
[C---:B------:R-:W-:Y:S02]  /*0610*/  LOP3.LUT R19, R18.reuse, 0xe0, RZ, 0xc0, !PT ;  /* 0x000000e012137812 */ /* 0x040fe400078ec0ff */
[----:B------:R-:W-:-:S03]  /*0620*/  LOP3.LUT P6, RZ, R18, 0x1f, RZ, 0xc0, !PT ;  /* 0x0000001f12ff7812 */ /* 0x000fc600078cc0ff */
[----:B------:R-:W-:-:S05]  /*0630*/  VIADD R19, R19, 0xffffff80 ;  /* 0xffffff8013137836 */ /* 0x000fca0000000000 */
[----:B------:R-:W-:-:S05]  /*0640*/  SHF.R.U32.HI R19, RZ, 0x5, R19 ;  /* 0x00000005ff137819 */ /* 0x000fca0000011613 */
[----:B------:R-:W-:-:S05]  /*0650*/  IMAD.U32 R34, R19, -0x4, RZ ;  /* 0xfffffffc13227824 */ /* 0x000fca00078e00ff */
[C---:B------:R-:W-:Y:S02]  /*0660*/  ISETP.EQ.AND P3, PT, R34.reuse, -0x18, PT ;  /* 0xffffffe82200780c */ /* 0x040fe40003f62270 */
[C---:B------:R-:W-:Y:S02]  /*0670*/  ISETP.EQ.AND P4, PT, R34.reuse, -0x14, PT ;  /* 0xffffffec2200780c */ /* 0x040fe40003f82270 */
[C---:B------:R-:W-:Y:S02]  /*0680*/  ISETP.EQ.AND P0, PT, R34.reuse, -0x10, PT ;  /* 0xfffffff02200780c */ /* 0x040fe40003f02270 */
[C---:B------:R-:W-:Y:S02]  /*0690*/  ISETP.EQ.AND P1, PT, R34.reuse, -0xc, PT ;  /* 0xfffffff42200780c */ /* 0x040fe40003f22270 */
[C---:B------:R-:W-:Y:S02]  /*06a0*/  ISETP.EQ.AND P2, PT, R34.reuse, -0x8, PT ;  /* 0xfffffff82200780c */ /* 0x040fe40003f42270 */
[----:B------:R-:W-:-:S03]  /*06b0*/  ISETP.EQ.AND P5, PT, R34, 0x4, PT ;  /* 0x000000042200780c */ /* 0x000fc60003fa2270 */
[----:B------:R-:W-:Y:S01]  /*06c0*/  @P3 IMAD.MOV.U32 R32, RZ, RZ, R25 ;  /* 0x000000ffff203224 */ /* 0x000fe200078e0019 */
[C---:B------:R-:W-:Y:S01]  /*06d0*/  ISETP.EQ.AND P3, PT, R34.reuse, -0x4, PT ;  /* 0xfffffffc2200780c */ /* 0x040fe20003f62270 */
[--C-:B------:R-:W-:Y:S01]  /*06e0*/  @P4 IMAD.MOV.U32 R32, RZ, RZ, R26.reuse ;  /* 0x000000ffff204224 */ /* 0x100fe200078e001a */
[----:B------:R-:W-:Y:S01]  /*06f0*/  @P4 MOV R19, R25 ;  /* 0x0000001900134202 */ /* 0x000fe20000000f00 */
[----:B------:R-:W-:Y:S01]  /*0700*/  @P0 IMAD.MOV.U32 R19, RZ, RZ, R26 ;  /* 0x000000ffff130224 */ /* 0x000fe200078e001a */
[----:B------:R-:W-:Y:S01]  /*0710*/  ISETP.EQ.AND P4, PT, R34, RZ, PT ;  /* 0x000000ff2200720c */ /* 0x000fe20003f82270 */
[----:B------:R-:W-:Y:S01]  /*0720*/  @P0 IMAD.MOV.U32 R32, RZ, RZ, R27 ;  /* 0x000000ffff200224 */ /* 0x000fe200078e001b */
[----:B------:R-:W-:Y:S01]  /*0730*/  @P1 MOV R19, R27 ;  /* 0x0000001b00131202 */ /* 0x000fe20000000f00 */
[--C-:B------:R-:W-:Y:S02]  /*0740*/  @P2 IMAD.MOV.U32 R19, RZ, RZ, R28.reuse ;  /* 0x000000ffff132224 */ /* 0x100fe400078e001c */
[----:B------:R-:W-:-:S02]  /*0750*/  @P1 IMAD.MOV.U32 R32, RZ, RZ, R28 ;  /* 0x000000ffff201224 */ /* 0x000fc400078e001c */
[----:B------:R-:W-:Y:S02]  /*0760*/  @P2 IMAD.MOV.U32 R32, RZ, RZ, R29 ;  /* 0x000000ffff202224 */ /* 0x000fe400078e001d */
[----:B------:R-:W-:Y:S01]  /*0770*/  @P3 MOV R19, R29 ;  /* 0x0000001d00133202 */ /* 0x000fe20000000f00 */
[----:B------:R-:W-:-:S03]  /*0780*/  @P3 IMAD.MOV.U32 R32, RZ, RZ, R24 ;  /* 0x000000ffff203224 */ /* 0x000fc600078e0018 */
[----:B------:R-:W-:Y:S01]  /*0790*/  @P4 IMAD.MOV.U32 R19, RZ, RZ, R24 ;  /* 0x000000ffff134224 */ /* 0x000fe200078e0018 */
[----:B------:R-:W-:Y:S01]  /*07a0*/  @P5 MOV R19, R33 ;  /* 0x0000002100135202 */ /* 0x000fe20000000f00 */
[----:B------:R-:W-:-:S04]  /*07b0*/  @P4 IMAD.MOV.U32 R32, RZ, RZ, R33 ;  /* 0x000000ffff204224 */ /* 0x000fc800078e0021 */
[----:B------:R-:W-:Y:S01]  /*07c0*/  IMAD.MOV.U32 R20, RZ, RZ, R19 ;  /* 0x000000ffff147224 */ /* 0x000fe200078e0013 */
[----:B------:R-:W-:Y:S06]  /*07d0*/  @!P6 BRA `(.L_x_5) ;  /* 0x00000000002ce947 */ /* 0x000fec0003800000 */
[----:B------:R-:W-:Y:S01]  /*07e0*/  @P0 IMAD.MOV.U32 R21, RZ, RZ, R25 ;  /* 0x000000ffff150224 */ /* 0x000fe200078e0019 */
[----:B------:R-:W-:Y:S01]  /*07f0*/  ISETP.EQ.AND P0, PT, R34, 0x8, PT ;  /* 0x000000082200780c */ /* 0x000fe20003f02270 */
[----:B------:R-:W-:Y:S01]  /*0800*/  @P1 IMAD.MOV.U32 R21, RZ, RZ, R26 ;  /* 0x000000ffff151224 */ /* 0x000fe200078e001a */
[----:B------:R-:W-:Y:S01]  /*0810*/  @P2 MOV R21, R27 ;  /* 0x0000001b00152202 */ /* 0x000fe20000000f00 */
[----:B------:R-:W-:Y:S01]  /*0820*/  @P3 IMAD.MOV.U32 R21, RZ, RZ, R28 ;  /* 0x000000ffff153224 */ /* 0x000fe200078e001c */
[----:B------:R-:W-:Y:S01]  /*0830*/  LOP3.LUT R19, R18, 0x1f, RZ, 0xc0, !PT ;  /* 0x0000001f12137812 */ /* 0x000fe200078ec0ff */
[----:B------:R-:W-:Y:S02]  /*0840*/  @P4 IMAD.MOV.U32 R21, RZ, RZ, R29 ;  /* 0x000000ffff154224 */ /* 0x000fe400078e001d */
[----:B------:R-:W-:Y:S01]  /*0850*/  @P5 IMAD.MOV.U32 R21, RZ, RZ, R24 ;  /* 0x000000ffff155224 */ /* 0x000fe200078e0018 */
[----:B------:R-:W-:-:S05]  /*0860*/  SHF.L.W.U32.HI R32, R20, R19, R32 ;  /* 0x0000001314207219 */ /* 0x000fca0000010e20 */
[----:B------:R-:W-:-:S04]  /*0870*/  @P0 MOV R21, R33 ;  /* 0x0000002100150202 */ /* 0x000fc80000000f00 */
[----:B------:R-:W-:-:S07]  /*0880*/  SHF.L.W.U32.HI R20, R21, R19, R20 ;  /* 0x0000001315147219 */ /* 0x000fce0000010e14 */
.L_x_5:
[----:B------:R-:W-:Y:S05]  /*0890*/  BSYNC.RECONVERGENT B1 ;  /* 0x0000000000017941 */ /* 0x000fea0003800200 */
.L_x_4:
[C---:B------:R-:W-:Y:S01]  /*08a0*/  SHF.L.W.U32.HI R34, R20.reuse, 0x2, R32 ;  /* 0x0000000214227819 */ /* 0x040fe20000010e20 */
[----:B------:R-:W-:Y:S01]  /*08b0*/  IMAD.SHL.U32 R18, R20, 0x4, RZ ;  /* 0x0000000414127824 */ /* 0x000fe200078e00ff */
[----:B------:R-:W-:Y:S01]  /*08c0*/  UMOV UR4, 0x54442d19 ;  /* 0x54442d1900047882 */ /* 0x000fe20000000000 */
[----:B------:R-:W-:Y:S01]  /*08d0*/  UMOV UR5, 0x3bf921fb ;  /* 0x3bf921fb00057882 */ /* 0x000fe20000000000 */
[----:B------:R-:W-:Y:S02]  /*08e0*/  SHF.R.S32.HI R19, RZ, 0x1f, R34 ;  /* 0x0000001fff137819 */ /* 0x000fe40000011422 */
[----:B------:R-:W-:Y:S02]  /*08f0*/  ISETP.GE.AND P0, PT, R3, RZ, PT ;  /* 0x000000ff0300720c */ /* 0x000fe40003f06270 */
[C---:B------:R-:W-:Y:S02]  /*0900*/  LOP3.LUT R18, R19.reuse, R18, RZ, 0x3c, !PT ;  /* 0x0000001213127212 */ /* 0x040fe400078e3cff */
[----:B------:R-:W-:-:S02]  /*0910*/  LOP3.LUT R19, R19, R34, RZ, 0x3c, !PT ;  /* 0x0000002213137212 */ /* 0x000fc400078e3cff */
[----:B------:R-:W-:Y:S02]  /*0920*/  SHF.R.U32.HI R33, RZ, 0x1e, R32 ;  /* 0x0000001eff217819 */ /* 0x000fe40000011620 */
[C---:B------:R-:W-:Y:S02]  /*0930*/  LOP3.LUT R32, R34.reuse, R3, RZ, 0x3c, !PT ;  /* 0x0000000322207212 */ /* 0x040fe400078e3cff */
[----:B------:R-:W0:Y:S01]  /*0940*/  I2F.F64.S64 R18, R18 ;  /* 0x0000001200127312 */ /* 0x000e220000301c00 */
[----:B------:R-:W-:Y:S02]  /*0950*/  LEA.HI R34, R34, R33, RZ, 0x1 ;  /* 0x0000002122227211 */ /* 0x000fe400078f08ff */
[----:B------:R-:W-:-:S03]  /*0960*/  ISETP.GE.AND P1, PT, R32, RZ, PT ;  /* 0x000000ff2000720c */ /* 0x000fc60003f26270 */
[----:B------:R-:W-:-:S04]  /*0970*/  IMAD.MOV R32, RZ, RZ, -R34 ;  /* 0x000000ffff207224 */ /* 0x000fc800078e0a22 */
[----:B------:R-:W-:Y:S01]  /*0980*/  @!P0 IMAD.MOV.U32 R34, RZ, RZ, R32 ;  /* 0x000000ffff228224 */ /* 0x000fe200078e0020 */
[----:B0-----:R-:W-:-:S10]  /*0990*/  DMUL R20, R18, UR4 ;  /* 0x0000000412147c28 */ /* 0x001fd40008000000 */
[----:B------:R-:W0:Y:S02]  /*09a0*/  F2F.F32.F64 R20, R20 ;  /* 0x0000001400147310 */ /* 0x000e240000301000 */
[----:B0-----:R-:W-:-:S07]  /*09b0*/  FSEL R32, -R20, R20, !P1 ;  /* 0x0000001414207208 */ /* 0x001fce0004800100 */
.L_x_2:
[----:B------:R-:W-:Y:S05]  /*09c0*/  BSYNC.RECONVERGENT B0 ;  /* 0x0000000000007941 */ /* 0x000fea0003800200 */
.L_x_1:
[----:B------:R-:W-:Y:S01]  /*09d0*/  LOP3.LUT R19, R34, 0x1, RZ, 0xc0, !PT ;  /* 0x0000000122137812 */ /* 0x000fe200078ec0ff */
[----:B------:R-:W-:Y:S01]  /*09e0*/  FMUL R18, R32, R32 ;  /* 0x0000002020127220 */ /* 0x000fe20000400000 */
[----:B------:R-:W-:Y:S01]  /*09f0*/  MOV R33, 0x37cbac00 ;  /* 0x37cbac0000217802 */ /* 0x000fe20000000f00 */
[----:B------:R-:W-:Y:S01]  /*0a00*/  IMAD.MOV.U32 R21, RZ, RZ, 0x3c0885e4 ;  /* 0x3c0885e4ff157424 */ /* 0x000fe200078e00ff */
[----:B------:R-:W-:Y:S01]  /*0a10*/  ISETP.NE.U32.AND P0, PT, R19, 0x1, PT ;  /* 0x000000011300780c */ /* 0x000fe20003f05070 */
[----:B------:R-:W-:Y:S01]  /*0a20*/  VIADD R20, R34, 0x1 ;  /* 0x0000000122147836 */ /* 0x000fe20000000000 */
[----:B------:R-:W-:Y:S01]  /*0a30*/  FSETP.GE.AND P2, PT, |R3|, 105615, PT ;  /* 0x47ce47800300780b */ /* 0x000fe20003f46200 */
[----:B------:R-:W-:Y:S01]  /*0a40*/  FFMA R19, R18, R33, -0.0013887860113754868507 ;  /* 0xbab607ed12137423 */ /* 0x000fe20000000021 */
[----:B------:R-:W-:Y:S01]  /*0a50*/  FSEL R21, R21, 0.041666727513074874878, !P0 ;  /* 0x3d2aaabb15157808 */ /* 0x000fe20004000000 */
[----:B------:R-:W-:Y:S01]  /*0a60*/  BSSY.RECONVERGENT B0, `(.L_x_6) ;  /* 0x0000069000007945 */ /* 0x000fe20003800200 */
[----:B------:R-:W-:-:S02]  /*0a70*/  LOP3.LUT P1, RZ, R20, 0x2, RZ, 0xc0, !PT ;  /* 0x0000000214ff7812 */ /* 0x000fc4000782c0ff */
[----:B------:R-:W-:Y:S02]  /*0a80*/  FSEL R19, R19, -0.00019574658654164522886, P0 ;  /* 0xb94d415313137808 */ /* 0x000fe40000000000 */
[----:B------:R-:W-:-:S03]  /*0a90*/  FSEL R32, R32, 1, !P0 ;  /* 0x3f80000020207808 */ /* 0x000fc60004000000 */
[----:B------:R-:W-:Y:S01]  /*0aa0*/  FFMA R19, R18, R19, R21 ;  /* 0x0000001312137223 */ /* 0x000fe20000000015 */
[----:B------:R-:W-:-:S05]  /*0ab0*/  IMAD.MOV.U32 R21, RZ, RZ, 0x3e2aaaa8 ;  /* 0x3e2aaaa8ff157424 */ /* 0x000fca00078e00ff */
[----:B------:R-:W-:-:S05]  /*0ac0*/  FSEL R21, -R21, -0.4999999701976776123, !P0 ;  /* 0xbeffffff15157808 */ /* 0x000fca0004000100 */
[C---:B------:R-:W-:Y:S01]  /*0ad0*/  FFMA R21, R18.reuse, R19, R21 ;  /* 0x0000001312157223 */ /* 0x040fe20000000015 */
[----:B------:R-:W-:-:S04]  /*0ae0*/  FFMA R19, R18, R32, RZ ;  /* 0x0000002012137223 */ /* 0x000fc800000000ff */
[----:B------:R-:W-:-:S04]  /*0af0*/  FFMA R32, R19, R21, R32 ;  /* 0x0000001513207223 */ /* 0x000fc80000000020 */
[----:B------:R-:W-:Y:S01]  /*0b00*/  @P1 FADD R32, RZ, -R32 ;  /* 0x80000020ff201221 */ /* 0x000fe20000000000 */
[----:B------:R-:W-:Y:S06]  /*0b10*/  @!P2 BRA `(.L_x_7) ;  /* 0x000000040074a947 */ /* 0x000fec0003800000 */
[----:B------:R-:W-:-:S13]  /*0b20*/  FSETP.NEU.AND P0, PT, |R3|, +INF , PT ;  /* 0x7f8000000300780b */ /* 0x000fda0003f0d200 */
[----:B------:R-:W-:Y:S01]  /*0b30*/  @!P0 FMUL R30, RZ, R3 ;  /* 0x00000003ff1e8220 */ /* 0x000fe20000400000 */
[----:B------:R-:W-:Y:S01]  /*0b40*/  @!P0 MOV R31, RZ ;  /* 0x000000ff001f8202 */ /* 0x000fe20000000f00 */
[----:B------:R-:W-:Y:S06]  /*0b50*/  @!P0 BRA `(.L_x_7) ;  /* 0x0000000400648947 */ /* 0x000fec0003800000 */
[----:B------:R-:W-:Y:S01]  /*0b60*/  IMAD.SHL.U32 R18, R3, 0x100, RZ ;  /* 0x0000010003127824 */ /* 0x000fe200078e00ff */
[----:B------:R-:W-:Y:S01]  /*0b70*/  CS2R R30, SRZ ;  /* 0x00000000001e7805 */ /* 0x000fe2000001ff00 */
[----:B------:R-:W0:Y:S03]  /*0b80*/  LDCU.64 UR8, c[0x4][URZ] ;  /* 0x01000000ff0877ac */ /* 0x000e260008000a00 */
[----:B------:R-:W-:Y:S01]  /*0b90*/  LOP3.LUT R35, R18, 0x80000000, RZ, 0xfc, !PT ;  /* 0x8000000012237812 */ /* 0x000fe200078efcff */
[----:B------:R-:W-:Y:S01]  /*0ba0*/  UMOV UR5, URZ ;  /* 0x000000ff00057c82 */ /* 0x000fe20008000000 */
[----:B------:R-:W-:-:S05]  /*0bb0*/  UMOV UR4, URZ ;  /* 0x000000ff00047c82 */ /* 0x000fca0008000000 */
.L_x_8:
[----:B0-----:R-:W-:Y:S02]  /*0bc0*/  IMAD.U32 R18, RZ, RZ, UR8 ;  /* 0x00000008ff127e24 */ /* 0x001fe4000f8e00ff */
[----:B------:R-:W-:-:S05]  /*0bd0*/  IMAD.U32 R19, RZ, RZ, UR9 ;  /* 0x00000009ff137e24 */ /* 0x000fca000f8e00ff */
[----:B------:R-:W2:Y:S01]  /*0be0*/  LDG.E.CONSTANT R18, desc[UR6][R18.64] ;  /* 0x0000000612127981 */ /* 0x000ea2000c1e9900 */
[----:B------:R-:W-:Y:S01]  /*0bf0*/  UIADD3 UR4, UPT, UPT, UR4, 0x1, URZ ;  /* 0x0000000104047890 */ /* 0x000fe2000fffe0ff */
[C---:B------:R-:W-:Y:S01]  /*0c00*/  ISETP.EQ.AND P0, PT, R30.reuse, RZ, PT ;  /* 0x000000ff1e00720c */ /* 0x040fe20003f02270 */
[----:B------:R-:W-:Y:S01]  /*0c10*/  UIADD3 UR8, UP1, UPT, UR8, 0x4, URZ ;  /* 0x0000000408087890 */ /* 0x000fe2000ff3e0ff */
[C---:B------:R-:W-:Y:S01]  /*0c20*/  ISETP.EQ.AND P1, PT, R30.reuse, 0x4, PT ;  /* 0x000000041e00780c */ /* 0x040fe20003f22270 */
[----:B------:R-:W-:Y:S01]  /*0c30*/  UISETP.NE.AND UP0, UPT, UR4, 0x6, UPT ;  /* 0x000000060400788c */ /* 0x000fe2000bf05270 */
[C---:B------:R-:W-:Y:S01]  /*0c40*/  ISETP.EQ.AND P2, PT, R30.reuse, 0x8, PT ;  /* 0x000000081e00780c */ /* 0x040fe20003f42270 */
[----:B------:R-:W-:Y:S01]  /*0c50*/  UIADD3.X UR9, UPT, UPT, URZ, UR9, URZ, UP1, !UPT ;  /* 0x00000009ff097290 */ /* 0x000fe20008ffe4ff */
[C---:B------:R-:W-:Y:S02]  /*0c60*/  ISETP.EQ.AND P3, PT, R30.reuse, 0xc, PT ;  /* 0x0000000c1e00780c */ /* 0x040fe40003f62270 */
[----:B------:R-:W-:-:S02]  /*0c70*/  ISETP.EQ.AND P4, PT, R30, 0x10, PT ;  /* 0x000000101e00780c */ /* 0x000fc40003f82270 */
[C---:B------:R-:W-:Y:S01]  /*0c80*/  ISETP.EQ.AND P5, PT, R30.reuse, 0x14, PT ;  /* 0x000000141e00780c */ /* 0x040fe20003fa2270 */
[----:B------:R-:W-:Y:S02]  /*0c90*/  VIADD R30, R30, 0x4 ;  /* 0x000000041e1e7836 */ /* 0x000fe40000000000 */
[----:B--2---:R-:W-:-:S03]  /*0ca0*/  IMAD.WIDE.U32 R20, R18, R35, RZ ;  /* 0x0000002312147225 */ /* 0x004fc600078e00ff */
[----:B------:R-:W-:-:S04]  /*0cb0*/  IADD3 R20, P6, PT, R20, R31, RZ ;  /* 0x0000001f14147210 */ /* 0x000fc80007fde0ff */
[----:B------:R-:W-:Y:S01]  /*0cc0*/  IADD3.X R31, PT, PT, R21, UR5, RZ, P6, !PT ;  /* 0x00000005151f7c10 */ /* 0x000fe2000b7fe4ff */
[--C-:B------:R-:W-:Y:S01]  /*0cd0*/  @P1 IMAD.MOV.U32 R26, RZ, RZ, R20.reuse ;  /* 0x000000ffff1a1224 */ /* 0x100fe200078e0014 */
[-C--:B------:R-:W-:Y:S01]  /*0ce0*/  @P0 MOV R25, R20.reuse ;  /* 0x0000001400190202 */ /* 0x080fe20000000f00 */
[--C-:B------:R-:W-:Y:S01]  /*0cf0*/  @P2 IMAD.MOV.U32 R27, RZ, RZ, R20.reuse ;  /* 0x000000ffff1b2224 */ /* 0x100fe200078e0014 */
[----:B------:R-:W-:Y:S01]  /*0d00*/  @P4 MOV R29, R20 ;  /* 0x00000014001d4202 */ /* 0x000fe20000000f00 */
[--C-:B------:R-:W-:Y:S02]  /*0d10*/  @P3 IMAD.MOV.U32 R28, RZ, RZ, R20.reuse ;  /* 0x000000ffff1c3224 */ /* 0x100fe400078e0014 */
[----:B------:R-:W-:Y:S01]  /*0d20*/  @P5 IMAD.MOV.U32 R24, RZ, RZ, R20 ;  /* 0x000000ffff185224 */ /* 0x000fe200078e0014 */
[----:B------:R-:W-:Y:S06]  /*0d30*/  BRA.U UP0, `(.L_x_8) ;  /* 0xfffffffd00a07547 */ /* 0x000fec000b83ffff */
[----:B------:R-:W-:Y:S01]  /*0d40*/  SHF.R.U32.HI R18, RZ, 0x17, R3 ;  /* 0x00000017ff127819 */ /* 0x000fe20000011603 */
[----:B------:R-:W-:Y:S03]  /*0d50*/  BSSY.RECONVERGENT B1, `(.L_x_9) ;  /* 0x0000027000017945 */ /* 0x000fe60003800200 */
[C---:B------:R-:W-:Y:S02]  /*0d60*/  LOP3.LUT R19, R18.reuse, 0xe0, RZ, 0xc0, !PT ;  /* 0x000000e012137812 */ /* 0x040fe400078ec0ff */
[----:B------:R-:W-:-:S03]  /*0d70*/  LOP3.LUT P6, RZ, R18, 0x1f, RZ, 0xc0, !PT ;  /* 0x0000001f12ff7812 */ /* 0x000fc600078cc0ff */
[----:B------:R-:W-:-:S05]  /*0d80*/  VIADD R19, R19, 0xffffff80 ;  /* 0xffffff8013137836 */ /* 0x000fca0000000000 */
[----:B------:R-:W-:-:S04]  /*0d90*/  SHF.R.U32.HI R19, RZ, 0x5, R19 ;  /* 0x00000005ff137819 */ /* 0x000fc80000011613 */
[----:B------:R-:W-:-:S04]  /*0da0*/  LEA R20, -R19, RZ, 0x2 ;  /* 0x000000ff13147211 */ /* 0x000fc800078e11ff */
[C---:B------:R-:W-:Y:S02]  /*0db0*/  ISETP.EQ.AND P3, PT, R20.reuse, -0x18, PT ;  /* 0xffffffe81400780c */ /* 0x040fe40003f62270 */
[C---:B------:R-:W-:Y:S02]  /*0dc0*/  ISETP.EQ.AND P4, PT, R20.reuse, -0x14, PT ;  /* 0xffffffec1400780c */ /* 0x040fe40003f82270 */
[C---:B------:R-:W-:Y:S02]  /*0dd0*/  ISETP.EQ.AND P2, PT, R20.reuse, -0x10, PT ;  /* 0xfffffff01400780c */ /* 0x040fe40003f42270 */
[C---:B------:R-:W-:Y:S02]  /*0de0*/  ISETP.EQ.AND P1, PT, R20.reuse, -0xc, PT ;  /* 0xfffffff41400780c */ /* 0x040fe40003f22270 */
[C---:B------:R-:W-:Y:S02]  /*0df0*/  ISETP.EQ.AND P0, PT, R20.reuse, -0x8, PT ;  /* 0xfffffff81400780c */ /* 0x040fe40003f02270 */
[----:B------:R-:W-:-:S03]  /*0e00*/  ISETP.EQ.AND P5, PT, R20, RZ, PT ;  /* 0x000000ff1400720c */ /* 0x000fc60003fa2270 */
[--C-:B------:R-:W-:Y:S01]  /*0e10*/  @P3 IMAD.MOV.U32 R30, RZ, RZ, R25.reuse ;  /* 0x000000ffff1e3224 */ /* 0x100fe200078e0019 */
[C---:B------:R-:W-:Y:S01]  /*0e20*/  ISETP.EQ.AND P3, PT, R20.reuse, -0x4, PT ;  /* 0xfffffffc1400780c */ /* 0x040fe20003f62270 */
[----:B------:R-:W-:Y:S01]  /*0e30*/  @P4 IMAD.MOV.U32 R19, RZ, RZ, R25 ;  /* 0x000000ffff134224 */ /* 0x000fe200078e0019 */
[----:B------:R-:W-:Y:S01]  /*0e40*/  @P4 MOV R30, R26 ;  /* 0x0000001a001e4202 */ /* 0x000fe20000000f00 */
[----:B------:R-:W-:Y:S01]  /*0e50*/  @P2 IMAD.MOV.U32 R19, RZ, RZ, R26 ;  /* 0x000000ffff132224 */ /* 0x000fe200078e001a */
[----:B------:R-:W-:Y:S01]  /*0e60*/  ISETP.EQ.AND P4, PT, R20, 0x4, PT ;  /* 0x000000041400780c */ /* 0x000fe20003f82270 */
[----:B------:R-:W-:Y:S01]  /*0e70*/  @P2 IMAD.MOV.U32 R30, RZ, RZ, R27 ;  /* 0x000000ffff1e2224 */ /* 0x000fe200078e001b */
[----:B------:R-:W-:Y:S01]  /*0e80*/  @P1 MOV R19, R27 ;  /* 0x0000001b00131202 */ /* 0x000fe20000000f00 */
[--C-:B------:R-:W-:Y:S01]  /*0e90*/  @P1 IMAD.MOV.U32 R30, RZ, RZ, R28.reuse ;  /* 0x000000ffff1e1224 */ /* 0x100fe200078e001c */
[----:B------:R-:W-:Y:S01]  /*0ea0*/  @P0 MOV R30, R29 ;  /* 0x0000001d001e0202 */ /* 0x000fe20000000f00 */
[----:B------:R-:W-:-:S04]  /*0eb0*/  @P0 IMAD.MOV.U32 R19, RZ, RZ, R28 ;  /* 0x000000ffff130224 */ /* 0x000fc800078e001c */
[----:B------:R-:W-:Y:S01]  /*0ec0*/  @P3 IMAD.MOV.U32 R19, RZ, RZ, R29 ;  /* 0x000000ffff133224 */ /* 0x000fe200078e001d */
[----:B------:R-:W-:Y:S01]  /*0ed0*/  @P5 MOV R19, R24 ;  /* 0x0000001800135202 */ /* 0x000fe20000000f00 */
[----:B------:R-:W-:Y:S02]  /*0ee0*/  @P3 IMAD.MOV.U32 R30, RZ, RZ, R24 ;  /* 0x000000ffff1e3224 */ /* 0x000fe400078e0018 */
[--C-:B------:R-:W-:Y:S02]  /*0ef0*/  @P5 IMAD.MOV.U32 R30, RZ, RZ, R31.reuse ;  /* 0x000000ffff1e5224 */ /* 0x100fe400078e001f */
[----:B------:R-:W-:Y:S01]  /*0f00*/  @P4 IMAD.MOV.U32 R19, RZ, RZ, R31 ;  /* 0x000000ffff134224 */ /* 0x000fe200078e001f */
[----:B------:R-:W-:Y:S06]  /*0f10*/  @!P6 BRA `(.L_x_10) ;  /* 0x000000000028e947 */ /* 0x000fec0003800000 */
[----:B------:R-:W-:Y:S01]  /*0f20*/  @P1 MOV R25, R26 ;  /* 0x0000001a00191202 */ /* 0x000fe20000000f00 */
[----:B------:R-:W-:Y:S01]  /*0f30*/  @P0 IMAD.MOV.U32 R25, RZ, RZ, R27 ;  /* 0x000000ffff190224 */ /* 0x000fe200078e001b */
[----:B------:R-:W-:Y:S01]  /*0f40*/  ISETP.EQ.AND P0, PT, R20, 0x8, PT ;  /* 0x000000081400780c */ /* 0x000fe20003f02270 */
[----:B------:R-:W-:Y:S01]  /*0f50*/  @P3 IMAD.MOV.U32 R25, RZ, RZ, R28 ;  /* 0x000000ffff193224 */ /* 0x000fe200078e001c */
[----:B------:R-:W-:Y:S01]  /*0f60*/  @P5 MOV R25, R29 ;  /* 0x0000001d00195202 */ /* 0x000fe20000000f00 */
[----:B------:R-:W-:Y:S01]  /*0f70*/  @P4 IMAD.MOV.U32 R25, RZ, RZ, R24 ;  /* 0x000000ffff194224 */ /* 0x000fe200078e0018 */
[----:B------:R-:W-:-:S04]  /*0f80*/  LOP3.LUT R18, R18, 0x1f, RZ, 0xc0, !PT ;  /* 0x0000001f12127812 */ /* 0x000fc800078ec0ff */
[----:B------:R-:W-:-:S05]  /*0f90*/  SHF.L.W.U32.HI R30, R19, R18, R30 ;  /* 0x00000012131e7219 */ /* 0x000fca0000010e1e */
[----:B------:R-:W-:-:S05]  /*0fa0*/  @P0 IMAD.MOV.U32 R25, RZ, RZ, R31 ;  /* 0x000000ffff190224 */ /* 0x000fca00078e001f */
[----:B------:R-:W-:-:S07]  /*0fb0*/  SHF.L.W.U32.HI R19, R25, R18, R19 ;  /* 0x0000001219137219 */ /* 0x000fce0000010e13 */
.L_x_10:
[----:B------:R-:W-:Y:S05]  /*0fc0*/  BSYNC.RECONVERGENT B1 ;  /* 0x0000000000017941 */ /* 0x000fea0003800200 */
.L_x_9:
[C---:B------:R-:W-:Y:S01]  /*0fd0*/  SHF.L.W.U32.HI R31, R19.reuse, 0x2, R30 ;  /* 0x00000002131f7819 */ /* 0x040fe20000010e1e */
[----:B------:R-:W-:Y:S01]  /*0fe0*/  UMOV UR4, 0x54442d19 ;  /* 0x54442d1900047882 */ /* 0x000fe20000000000 */
[----:B------:R-:W-:Y:S01]  /*0ff0*/  SHF.L.U32 R19, R19, 0x2, RZ ;  /* 0x0000000213137819 */ /* 0x000fe200000006ff */
        /* <DEDUP_REMOVED lines=15> */
.L_x_7:
[----:B------:R-:W-:Y:S05]  /*10f0*/  BSYNC.RECONVERGENT B0 ;  /* 0x0000000000007941 */ /* 0x000fea0003800200 */
.L_x_6:
[----:B------:R-:W-:Y:S01]  /*1100*/  FMUL R20, R30, R30 ;  /* 0x0000001e1e147220 */ /* 0x000fe20000400000 */
[C---:B------:R-:W-:Y:S01]  /*1110*/  LOP3.LUT R18, R31.reuse, 0x1, RZ, 0xc0, !PT ;  /* 0x000000011f127812 */ /* 0x040fe200078ec0ff */
[----:B------:R-:W-:Y:S01]  /*1120*/  IMAD.MOV.U32 R21, RZ, RZ, 0x3effffff ;  /* 0x3effffffff157424 */ /* 0x000fe200078e00ff */
[----:B------:R-:W-:Y:S01]  /*1130*/  MOV R19, 0x3d2aaabb ;  /* 0x3d2aaabb00137802 */ /* 0x000fe20000000f00 */
[----:B------:R-:W-:Y:S01]  /*1140*/  FFMA R33, R20, R33, -0.0013887860113754868507 ;  /* 0xbab607ed14217423 */ /* 0x000fe20000000021 */
[----:B------:R-:W-:Y:S01]  /*1150*/  ISETP.NE.U32.AND P0, PT, R18, 0x1, PT ;  /* 0x000000011200780c */ /* 0x000fe20003f05070 */
[----:B------:R-:W-:Y:S01]  /*1160*/  IMAD R2, R2, UR11, RZ ;  /* 0x0000000b02027c24 */ /* 0x000fe2000f8e02ff */
[----:B------:R-:W-:Y:S01]  /*1170*/  LOP3.LUT P1, RZ, R31, 0x2, RZ, 0xc0, !PT ;  /* 0x000000021fff7812 */ /* 0x000fe2000782c0ff */
[----:B-----5:R-:W-:Y:S01]  /*1180*/  FADD R23, R6, -R23 ;  /* 0x8000001706177221 */ /* 0x020fe20000000000 */
[----:B------:R-:W-:Y:S01]  /*1190*/  FSEL R33, R33, -0.00019574658654164522886, !P0 ;  /* 0xb94d415321217808 */ /* 0x000fe20004000000 */
[----:B------:R-:W-:Y:S01]  /*11a0*/  FADD R17, R4, -R17 ;  /* 0x8000001104117221 */ /* 0x000fe20000000000 */
[----:B------:R-:W-:Y:S01]  /*11b0*/  FSEL R19, R19, 0.0083327032625675201416, !P0 ;  /* 0x3c0885e413137808 */ /* 0x000fe20004000000 */
[----:B------:R-:W-:Y:S01]  /*11c0*/  IMAD R2, R2, R0, R5 ;  /* 0x0000000002027224 */ /* 0x000fe200078e0205 */
[----:B------:R-:W-:Y:S01]  /*11d0*/  FSEL R21, -R21, -0.16666662693023681641, !P0 ;  /* 0xbe2aaaa815157808 */ /* 0x000fe20004000100 */
[----:B------:R-:W-:Y:S01]  /*11e0*/  FADD R7, R7, -R22 ;  /* 0x8000001607077221 */ /* 0x000fe20000000000 */
[----:B------:R-:W-:Y:S01]  /*11f0*/  FSEL R30, R30, 1, P0 ;  /* 0x3f8000001e1e7808 */ /* 0x000fe20000000000 */
[----:B------:R-:W-:Y:S01]  /*1200*/  FFMA R33, R20, R33, R19 ;  /* 0x0000002114217223 */ /* 0x000fe20000000013 */
[----:B------:R-:W-:Y:S01]  /*1210*/  FADD R3, R12, -R3 ;  /* 0x800000030c037221 */ /* 0x000fe20000000000 */
[----:B------:R-:W0:Y:S02]  /*1220*/  LDC.64 R18, c[0x0][0x3a0] ;  /* 0x0000e800ff127b82 */ /* 0x000e240000000a00 */
[C---:B------:R-:W-:Y:S01]  /*1230*/  FFMA R33, R20.reuse, R33, R21 ;  /* 0x0000002114217223 */ /* 0x040fe20000000015 */
[----:B------:R-:W-:-:S04]  /*1240*/  FFMA R21, R20, R30, RZ ;  /* 0x0000001e14157223 */ /* 0x000fc800000000ff */
[----:B------:R-:W-:Y:S01]  /*1250*/  FFMA R30, R21, R33, R30 ;  /* 0x00000021151e7223 */ /* 0x000fe2000000001e */
[----:B------:R-:W-:-:S03]  /*1260*/  IMAD R21, R2, UR10, RZ ;  /* 0x0000000a02157c24 */ /* 0x000fc6000f8e02ff */
[----:B------:R-:W-:-:S04]  /*1270*/  @P1 FADD R30, RZ, -R30 ;  /* 0x8000001eff1e1221 */ /* 0x000fc80000000000 */
[C---:B------:R-:W-:Y:S01]  /*1280*/  FMUL R5, R30.reuse, R23 ;  /* 0x000000171e057220 */ /* 0x040fe20000400000 */
[-C--:B------:R-:W-:Y:S01]  /*1290*/  FMUL R0, R30, R17.reuse ;  /* 0x000000111e007220 */ /* 0x080fe20000400000 */
[-C--:B------:R-:W-:Y:S02]  /*12a0*/  FMUL R2, R11, R30.reuse ;  /* 0x0000001e0b027220 */ /* 0x080fe40000400000 */
[C---:B------:R-:W-:Y:S01]  /*12b0*/  FFMA R5, R32.reuse, R17, -R5 ;  /* 0x0000001120057223 */ /* 0x040fe20000000805 */
[----:B------:R-:W-:Y:S01]  /*12c0*/  FFMA R23, R32, R23, R0 ;  /* 0x0000001720177223 */ /* 0x000fe20000000000 */
[-C--:B------:R-:W-:Y:S01]  /*12d0*/  FMUL R0, R13, R30.reuse ;  /* 0x0000001e0d007220 */ /* 0x080fe20000400000 */
[-C--:B------:R-:W-:Y:S01]  /*12e0*/  FMUL R17, R15, R30.reuse ;  /* 0x0000001e0f117220 */ /* 0x080fe20000400000 */
[----:B------:R-:W-:Y:S01]  /*12f0*/  FMUL R30, R14, R30 ;  /* 0x0000001e0e1e7220 */ /* 0x000fe20000400000 */
[----:B0-----:R-:W-:-:S04]  /*1300*/  IMAD.WIDE R18, R21, 0x4, R18 ;  /* 0x0000000415127825 */ /* 0x001fc800078e0212 */
[-C--:B------:R-:W-:Y:S01]  /*1310*/  FFMA R11, R11, R32.reuse, -R0 ;  /* 0x000000200b0b7223 */ /* 0x080fe20000000800 */
[-C--:B------:R-:W-:Y:S01]  /*1320*/  FFMA R13, R13, R32.reuse, R2 ;  /* 0x000000200d0d7223 */ /* 0x080fe20000000002 */
[-C--:B------:R-:W-:Y:S01]  /*1330*/  FFMA R17, R14, R32.reuse, -R17 ;  /* 0x000000200e117223 */ /* 0x080fe20000000811 */
[----:B------:R-:W-:Y:S01]  /*1340*/  FFMA R15, R15, R32, R30 ;  /* 0x000000200f0f7223 */ /* 0x000fe2000000001e */
[----:B------:R-:W-:Y:S04]  /*1350*/  STG.E desc[UR6][R18.64+0x8], R7 ;  /* 0x0000080712007986 */ /* 0x000fe8000c101906 */
        /* <DEDUP_REMOVED lines=10> */
[----:B------:R-:W-:Y:S01]  /*1400*/  STG.E desc[UR6][R18.64+0x28], R15 ;  /* 0x0000280f12007986 */ /* 0x000fe2000c101906 */
[----:B------:R-:W-:Y:S05]  /*1410*/  EXIT ;  /* 0x000000000000794d */ /* 0x000fea0003800000 */
.L_x_11:
        /* <DEDUP_REMOVED lines=14> */
.L_x_13:


//--------------------- .nv.global.init           --------------------------
	.section	.nv.global.init,"aw",@progbits
	.align	4
.nv.global.init:
	.type		__cudart_i2opi_f,@object
	.size		__cudart_i2opi_f,(.L_0 - __cudart_i2opi_f)
__cudart_i2opi_f:
        /*0000*/ 	.byte	0x41, 0x90, 0x43, 0x3c, 0x99, 0x95, 0x62, 0xdb, 0xc0, 0xdd, 0x34, 0xf5, 0xd1, 0x57, 0x27, 0xfc
        /*0010*/ 	.byte	0x29, 0x15, 0x44, 0x4e, 0x6e, 0x83, 0xf9, 0xa2
.L_0:


//--------------------- .nv.shared.reserved.0     --------------------------
	.section	.nv.shared.reserved.0,"aw",@nobits
	.weak		__nv_reservedSMEM_offset_0_alias
	.size		__nv_reservedSMEM_offset_0_alias, 0, 64
	.other		__nv_reservedSMEM_offset_0_alias,@"STO_CUDA_RESERVED_SHARED STV_DEFAULT"
__nv_reservedSMEM_offset_0_alias:
	.zero		0
	.zero		64


//--------------------- .nv.constant0._Z23extract_last_pos_kerneliiiiPKfPf --------------------------
	.section	.nv.constant0._Z23extract_last_pos_kerneliiiiPKfPf,"a",@progbits
	.sectionflags	@""
	.align	4
.nv.constant0._Z23extract_last_pos_kerneliiiiPKfPf:
	.zero		928


//--------------------- .nv.constant0._Z27transform_trajectory_kerneliiiiPKfPKiPf --------------------------
	.section	.nv.constant0._Z27transform_trajectory_kerneliiiiPKfPKiPf,"a",@progbits
	.sectionflags	@""
	.align	4
.nv.constant0._Z27transform_trajectory_kerneliiiiPKfPKiPf:
	.zero		936


//--------------------- SYMBOLS --------------------------

	.type		.nv.reservedSmem.offset0,@object
	.size		.nv.reservedSmem.offset0,0x4
